//
// Generated by NVIDIA NVVM Compiler
//
// Compiler Build ID: CL-36424714
// Cuda compilation tools, release 13.0, V13.0.88
// Based on NVVM 20.0.0
//

.version 9.0
.target sm_100
.address_size 64

	// .globl	_Z16convBackwardDataPKfS0_Pfiiiiiiiiiii

.visible .entry _Z16convBackwardDataPKfS0_Pfiiiiiiiiiii(
	.param .u64 .ptr .align 1 _Z16convBackwardDataPKfS0_Pfiiiiiiiiiii_param_0,
	.param .u64 .ptr .align 1 _Z16convBackwardDataPKfS0_Pfiiiiiiiiiii_param_1,
	.param .u64 .ptr .align 1 _Z16convBackwardDataPKfS0_Pfiiiiiiiiiii_param_2,
	.param .u32 _Z16convBackwardDataPKfS0_Pfiiiiiiiiiii_param_3,
	.param .u32 _Z16convBackwardDataPKfS0_Pfiiiiiiiiiii_param_4,
	.param .u32 _Z16convBackwardDataPKfS0_Pfiiiiiiiiiii_param_5,
	.param .u32 _Z16convBackwardDataPKfS0_Pfiiiiiiiiiii_param_6,
	.param .u32 _Z16convBackwardDataPKfS0_Pfiiiiiiiiiii_param_7,
	.param .u32 _Z16convBackwardDataPKfS0_Pfiiiiiiiiiii_param_8,
	.param .u32 _Z16convBackwardDataPKfS0_Pfiiiiiiiiiii_param_9,
	.param .u32 _Z16convBackwardDataPKfS0_Pfiiiiiiiiiii_param_10,
	.param .u32 _Z16convBackwardDataPKfS0_Pfiiiiiiiiiii_param_11,
	.param .u32 _Z16convBackwardDataPKfS0_Pfiiiiiiiiiii_param_12,
	.param .u32 _Z16convBackwardDataPKfS0_Pfiiiiiiiiiii_param_13
)
{
	.reg .pred 	%p<76>;
	.reg .b32 	%r<105>;
	.reg .b32 	%f<53>;
	.reg .b64 	%rd<29>;

	ld.param.u64 	%rd7, [_Z16convBackwardDataPKfS0_Pfiiiiiiiiiii_param_0];
	ld.param.u64 	%rd8, [_Z16convBackwardDataPKfS0_Pfiiiiiiiiiii_param_1];
	ld.param.u32 	%r51, [_Z16convBackwardDataPKfS0_Pfiiiiiiiiiii_param_3];
	ld.param.u32 	%r41, [_Z16convBackwardDataPKfS0_Pfiiiiiiiiiii_param_4];
	ld.param.u32 	%r42, [_Z16convBackwardDataPKfS0_Pfiiiiiiiiiii_param_5];
	ld.param.u32 	%r43, [_Z16convBackwardDataPKfS0_Pfiiiiiiiiiii_param_6];
	ld.param.u32 	%r44, [_Z16convBackwardDataPKfS0_Pfiiiiiiiiiii_param_7];
	ld.param.u32 	%r45, [_Z16convBackwardDataPKfS0_Pfiiiiiiiiiii_param_8];
	ld.param.u32 	%r46, [_Z16convBackwardDataPKfS0_Pfiiiiiiiiiii_param_9];
	ld.param.u32 	%r47, [_Z16convBackwardDataPKfS0_Pfiiiiiiiiiii_param_10];
	ld.param.u32 	%r48, [_Z16convBackwardDataPKfS0_Pfiiiiiiiiiii_param_11];
	ld.param.u32 	%r49, [_Z16convBackwardDataPKfS0_Pfiiiiiiiiiii_param_12];
	cvta.to.global.u64 	%rd1, %rd8;
	cvta.to.global.u64 	%rd2, %rd7;
	mov.u32 	%r1, %ctaid.x;
	mov.u32 	%r2, %ctaid.y;
	mov.u32 	%r52, %ctaid.z;
	div.u32 	%r3, %r52, %r46;
	mul.lo.s32 	%r53, %r3, %r46;
	sub.s32 	%r4, %r52, %r53;
	setp.ge.s32 	%p2, %r1, %r51;
	setp.ge.s32 	%p3, %r2, %r42;
	or.pred  	%p4, %p2, %p3;
	setp.ge.s32 	%p5, %r3, %r45;
	or.pred  	%p6, %p4, %p5;
	setp.ge.s32 	%p7, %r4, %r46;
	or.pred  	%p8, %p6, %p7;
	mov.f32 	%f44, 0f00000000;
	@%p8 bra 	$L__BB0_42;
	setp.lt.s32 	%p9, %r41, 1;
	@%p9 bra 	$L__BB0_41;
	ld.param.u32 	%r97, [_Z16convBackwardDataPKfS0_Pfiiiiiiiiiii_param_13];
	add.s32 	%r5, %r4, %r97;
	min.s32 	%r54, %r47, %r48;
	setp.lt.s32 	%p10, %r54, 1;
	@%p10 bra 	$L__BB0_41;
	and.b32  	%r6, %r48, 3;
	and.b32  	%r7, %r48, 2147483644;
	neg.s32 	%r8, %r7;
	add.s64 	%rd3, %rd1, -4;
	mov.f32 	%f44, 0f00000000;
	mov.b32 	%r99, 0;
$L__BB0_4:
	mad.lo.s32 	%r57, %r41, %r1, %r99;
	mul.lo.s32 	%r10, %r57, %r43;
	mad.lo.s32 	%r58, %r99, %r42, %r2;
	mad.lo.s32 	%r12, %r58, %r47, %r47;
	mov.b32 	%r100, 0;
$L__BB0_5:
	ld.param.u32 	%r98, [_Z16convBackwardDataPKfS0_Pfiiiiiiiiiii_param_13];
	setp.lt.u32 	%p11, %r48, 4;
	add.s32 	%r60, %r3, %r98;
	sub.s32 	%r14, %r60, %r100;
	div.s32 	%r61, %r14, %r49;
	setp.gt.s32 	%p12, %r61, -1;
	setp.lt.s32 	%p13, %r61, %r43;
	and.pred  	%p1, %p12, %p13;
	add.s32 	%r62, %r61, %r10;
	mul.lo.s32 	%r15, %r62, %r44;
	mov.b32 	%r104, 0;
	@%p11 bra 	$L__BB0_24;
	sub.s32 	%r64, %r12, %r100;
	mad.lo.s32 	%r101, %r48, %r64, -1;
	mov.b32 	%r103, 0;
	mov.u32 	%r102, %r8;
$L__BB0_7:
	mul.wide.s32 	%rd9, %r101, 4;
	add.s64 	%rd4, %rd3, %rd9;
	sub.s32 	%r20, %r5, %r103;
	div.s32 	%r21, %r20, %r49;
	setp.gt.s32 	%p14, %r21, -1;
	setp.lt.s32 	%p15, %r21, %r44;
	and.pred  	%p16, %p14, %p15;
	and.pred  	%p18, %p1, %p16;
	not.pred 	%p19, %p18;
	@%p19 bra 	$L__BB0_11;
	rem.s32 	%r65, %r14, %r49;
	setp.ne.s32 	%p20, %r65, 0;
	@%p20 bra 	$L__BB0_11;
	rem.s32 	%r66, %r20, %r49;
	setp.ne.s32 	%p21, %r66, 0;
	@%p21 bra 	$L__BB0_11;
	add.s32 	%r67, %r15, %r21;
	mul.wide.s32 	%rd10, %r67, 4;
	add.s64 	%rd11, %rd2, %rd10;
	ld.global.f32 	%f25, [%rd11];
	ld.global.f32 	%f26, [%rd4+4];
	fma.rn.f32 	%f44, %f25, %f26, %f44;
$L__BB0_11:
	not.b32 	%r68, %r103;
	add.s32 	%r22, %r5, %r68;
	div.s32 	%r23, %r22, %r49;
	setp.gt.s32 	%p22, %r23, -1;
	setp.lt.s32 	%p23, %r23, %r44;
	and.pred  	%p24, %p22, %p23;
	and.pred  	%p26, %p1, %p24;
	not.pred 	%p27, %p26;
	@%p27 bra 	$L__BB0_15;
	rem.s32 	%r69, %r14, %r49;
	setp.ne.s32 	%p28, %r69, 0;
	@%p28 bra 	$L__BB0_15;
	rem.s32 	%r70, %r22, %r49;
	setp.ne.s32 	%p29, %r70, 0;
	@%p29 bra 	$L__BB0_15;
	add.s32 	%r71, %r15, %r23;
	mul.wide.s32 	%rd12, %r71, 4;
	add.s64 	%rd13, %rd2, %rd12;
	ld.global.f32 	%f27, [%rd13];
	ld.global.f32 	%f28, [%rd4];
	fma.rn.f32 	%f44, %f27, %f28, %f44;
$L__BB0_15:
	sub.s32 	%r72, %r5, %r103;
	add.s32 	%r24, %r72, -2;
	div.s32 	%r25, %r24, %r49;
	setp.gt.s32 	%p30, %r25, -1;
	setp.lt.s32 	%p31, %r25, %r44;
	and.pred  	%p32, %p30, %p31;
	and.pred  	%p34, %p1, %p32;
	not.pred 	%p35, %p34;
	@%p35 bra 	$L__BB0_19;
	rem.s32 	%r73, %r14, %r49;
	setp.ne.s32 	%p36, %r73, 0;
	@%p36 bra 	$L__BB0_19;
	rem.s32 	%r74, %r24, %r49;
	setp.ne.s32 	%p37, %r74, 0;
	@%p37 bra 	$L__BB0_19;
	add.s32 	%r75, %r15, %r25;
	mul.wide.s32 	%rd14, %r75, 4;
	add.s64 	%rd15, %rd2, %rd14;
	ld.global.f32 	%f29, [%rd15];
	ld.global.f32 	%f30, [%rd4+-4];
	fma.rn.f32 	%f44, %f29, %f30, %f44;
$L__BB0_19:
	sub.s32 	%r76, %r5, %r103;
	add.s32 	%r26, %r76, -3;
	div.s32 	%r27, %r26, %r49;
	setp.gt.s32 	%p38, %r27, -1;
	setp.lt.s32 	%p39, %r27, %r44;
	and.pred  	%p40, %p38, %p39;
	and.pred  	%p42, %p1, %p40;
	not.pred 	%p43, %p42;
	@%p43 bra 	$L__BB0_23;
	rem.s32 	%r77, %r14, %r49;
	setp.ne.s32 	%p44, %r77, 0;
	@%p44 bra 	$L__BB0_23;
	rem.s32 	%r78, %r26, %r49;
	setp.ne.s32 	%p45, %r78, 0;
	@%p45 bra 	$L__BB0_23;
	add.s32 	%r79, %r15, %r27;
	mul.wide.s32 	%rd16, %r79, 4;
	add.s64 	%rd17, %rd2, %rd16;
	ld.global.f32 	%f31, [%rd17];
	ld.global.f32 	%f32, [%rd4+-8];
	fma.rn.f32 	%f44, %f31, %f32, %f44;
$L__BB0_23:
	add.s32 	%r103, %r103, 4;
	add.s32 	%r102, %r102, 4;
	add.s32 	%r101, %r101, -4;
	setp.ne.s32 	%p46, %r102, 0;
	mov.u32 	%r104, %r7;
	@%p46 bra 	$L__BB0_7;
$L__BB0_24:
	setp.eq.s32 	%p47, %r6, 0;
	@%p47 bra 	$L__BB0_39;
	sub.s32 	%r32, %r5, %r104;
	div.s32 	%r33, %r32, %r49;
	setp.gt.s32 	%p48, %r33, -1;
	setp.lt.s32 	%p49, %r33, %r44;
	and.pred  	%p50, %p48, %p49;
	and.pred  	%p52, %p1, %p50;
	not.b32 	%r34, %r104;
	not.b32 	%r80, %r100;
	add.s32 	%r81, %r12, %r80;
	mad.lo.s32 	%r82, %r81, %r48, %r48;
	add.s32 	%r83, %r82, %r34;
	mul.wide.s32 	%rd18, %r83, 4;
	add.s64 	%rd5, %rd1, %rd18;
	not.pred 	%p53, %p52;
	@%p53 bra 	$L__BB0_29;
	rem.s32 	%r84, %r14, %r49;
	setp.ne.s32 	%p54, %r84, 0;
	@%p54 bra 	$L__BB0_29;
	rem.s32 	%r85, %r32, %r49;
	setp.ne.s32 	%p55, %r85, 0;
	@%p55 bra 	$L__BB0_29;
	add.s32 	%r86, %r15, %r33;
	mul.wide.s32 	%rd19, %r86, 4;
	add.s64 	%rd20, %rd2, %rd19;
	ld.global.f32 	%f33, [%rd20];
	ld.global.f32 	%f34, [%rd5];
	fma.rn.f32 	%f44, %f33, %f34, %f44;
$L__BB0_29:
	setp.eq.s32 	%p56, %r6, 1;
	@%p56 bra 	$L__BB0_39;
	add.s32 	%r35, %r5, %r34;
	div.s32 	%r36, %r35, %r49;
	setp.gt.s32 	%p57, %r36, -1;
	setp.lt.s32 	%p58, %r36, %r44;
	and.pred  	%p59, %p57, %p58;
	and.pred  	%p61, %p1, %p59;
	not.pred 	%p62, %p61;
	@%p62 bra 	$L__BB0_34;
	rem.s32 	%r87, %r14, %r49;
	setp.ne.s32 	%p63, %r87, 0;
	@%p63 bra 	$L__BB0_34;
	rem.s32 	%r88, %r35, %r49;
	setp.ne.s32 	%p64, %r88, 0;
	@%p64 bra 	$L__BB0_34;
	add.s32 	%r89, %r15, %r36;
	mul.wide.s32 	%rd21, %r89, 4;
	add.s64 	%rd22, %rd2, %rd21;
	ld.global.f32 	%f35, [%rd22];
	ld.global.f32 	%f36, [%rd5+-4];
	fma.rn.f32 	%f44, %f35, %f36, %f44;
$L__BB0_34:
	setp.eq.s32 	%p65, %r6, 2;
	@%p65 bra 	$L__BB0_39;
	sub.s32 	%r90, %r5, %r104;
	add.s32 	%r37, %r90, -2;
	div.s32 	%r38, %r37, %r49;
	setp.gt.s32 	%p66, %r38, -1;
	setp.lt.s32 	%p67, %r38, %r44;
	and.pred  	%p68, %p66, %p67;
	and.pred  	%p70, %p1, %p68;
	not.pred 	%p71, %p70;
	@%p71 bra 	$L__BB0_39;
	rem.s32 	%r91, %r14, %r49;
	setp.ne.s32 	%p72, %r91, 0;
	@%p72 bra 	$L__BB0_39;
	rem.s32 	%r92, %r37, %r49;
	setp.ne.s32 	%p73, %r92, 0;
	@%p73 bra 	$L__BB0_39;
	add.s32 	%r93, %r15, %r38;
	mul.wide.s32 	%rd23, %r93, 4;
	add.s64 	%rd24, %rd2, %rd23;
	ld.global.f32 	%f37, [%rd24];
	ld.global.f32 	%f38, [%rd5+-8];
	fma.rn.f32 	%f44, %f37, %f38, %f44;
$L__BB0_39:
	add.s32 	%r100, %r100, 1;
	setp.ne.s32 	%p74, %r100, %r47;
	@%p74 bra 	$L__BB0_5;
	add.s32 	%r99, %r99, 1;
	setp.ne.s32 	%p75, %r99, %r41;
	@%p75 bra 	$L__BB0_4;
$L__BB0_41:
	ld.param.u64 	%rd28, [_Z16convBackwardDataPKfS0_Pfiiiiiiiiiii_param_2];
	mad.lo.s32 	%r94, %r42, %r1, %r2;
	mad.lo.s32 	%r95, %r45, %r94, %r3;
	mad.lo.s32 	%r96, %r95, %r46, %r4;
	cvta.to.global.u64 	%rd25, %rd28;
	mul.wide.s32 	%rd26, %r96, 4;
	add.s64 	%rd27, %rd25, %rd26;
	st.global.f32 	[%rd27], %f44;
$L__BB0_42:
	ret;

}
	// .globl	_Z18convBackwardFilterPKfS0_Pfiiiiiiiiiii
.visible .entry _Z18convBackwardFilterPKfS0_Pfiiiiiiiiiii(
	.param .u64 .ptr .align 1 _Z18convBackwardFilterPKfS0_Pfiiiiiiiiiii_param_0,
	.param .u64 .ptr .align 1 _Z18convBackwardFilterPKfS0_Pfiiiiiiiiiii_param_1,
	.param .u64 .ptr .align 1 _Z18convBackwardFilterPKfS0_Pfiiiiiiiiiii_param_2,
	.param .u32 _Z18convBackwardFilterPKfS0_Pfiiiiiiiiiii_param_3,
	.param .u32 _Z18convBackwardFilterPKfS0_Pfiiiiiiiiiii_param_4,
	.param .u32 _Z18convBackwardFilterPKfS0_Pfiiiiiiiiiii_param_5,
	.param .u32 _Z18convBackwardFilterPKfS0_Pfiiiiiiiiiii_param_6,
	.param .u32 _Z18convBackwardFilterPKfS0_Pfiiiiiiiiiii_param_7,
	.param .u32 _Z18convBackwardFilterPKfS0_Pfiiiiiiiiiii_param_8,
	.param .u32 _Z18convBackwardFilterPKfS0_Pfiiiiiiiiiii_param_9,
	.param .u32 _Z18convBackwardFilterPKfS0_Pfiiiiiiiiiii_param_10,
	.param .u32 _Z18convBackwardFilterPKfS0_Pfiiiiiiiiiii_param_11,
	.param .u32 _Z18convBackwardFilterPKfS0_Pfiiiiiiiiiii_param_12,
	.param .u32 _Z18convBackwardFilterPKfS0_Pfiiiiiiiiiii_param_13
)
{
	.reg .pred 	%p<101>;
	.reg .b32 	%r<108>;
	.reg .b32 	%f<101>;
	.reg .b64 	%rd<64>;

	ld.param.u64 	%rd8, [_Z18convBackwardFilterPKfS0_Pfiiiiiiiiiii_param_0];
	ld.param.u64 	%rd9, [_Z18convBackwardFilterPKfS0_Pfiiiiiiiiiii_param_1];
	ld.param.u32 	%r42, [_Z18convBackwardFilterPKfS0_Pfiiiiiiiiiii_param_3];
	ld.param.u32 	%r43, [_Z18convBackwardFilterPKfS0_Pfiiiiiiiiiii_param_4];
	ld.param.u32 	%r44, [_Z18convBackwardFilterPKfS0_Pfiiiiiiiiiii_param_5];
	ld.param.u32 	%r45, [_Z18convBackwardFilterPKfS0_Pfiiiiiiiiiii_param_6];
	ld.param.u32 	%r46, [_Z18convBackwardFilterPKfS0_Pfiiiiiiiiiii_param_7];
	ld.param.u32 	%r47, [_Z18convBackwardFilterPKfS0_Pfiiiiiiiiiii_param_8];
	ld.param.u32 	%r48, [_Z18convBackwardFilterPKfS0_Pfiiiiiiiiiii_param_9];
	ld.param.u32 	%r49, [_Z18convBackwardFilterPKfS0_Pfiiiiiiiiiii_param_10];
	ld.param.u32 	%r50, [_Z18convBackwardFilterPKfS0_Pfiiiiiiiiiii_param_11];
	ld.param.u32 	%r51, [_Z18convBackwardFilterPKfS0_Pfiiiiiiiiiii_param_12];
	ld.param.u32 	%r52, [_Z18convBackwardFilterPKfS0_Pfiiiiiiiiiii_param_13];
	cvta.to.global.u64 	%rd1, %rd9;
	cvta.to.global.u64 	%rd2, %rd8;
	mov.u32 	%r1, %ctaid.x;
	mov.u32 	%r2, %ctaid.y;
	mov.u32 	%r53, %ctaid.z;
	div.u32 	%r3, %r53, %r50;
	mul.lo.s32 	%r54, %r3, %r50;
	sub.s32 	%r4, %r53, %r54;
	setp.ge.s32 	%p2, %r1, %r43;
	setp.ge.s32 	%p3, %r2, %r44;
	or.pred  	%p4, %p2, %p3;
	setp.ge.s32 	%p5, %r3, %r49;
	or.pred  	%p6, %p4, %p5;
	setp.ge.s32 	%p7, %r4, %r50;
	or.pred  	%p8, %p6, %p7;
	@%p8 bra 	$L__BB1_47;
	min.s32 	%r55, %r42, %r45;
	mov.f32 	%f79, 0f00000000;
	min.s32 	%r56, %r55, %r46;
	setp.lt.s32 	%p9, %r56, 1;
	@%p9 bra 	$L__BB1_46;
	and.b32  	%r5, %r46, 7;
	and.b32  	%r6, %r46, 2147483640;
	neg.s32 	%r7, %r6;
	mov.f32 	%f79, 0f00000000;
	mov.b32 	%r100, 0;
$L__BB1_3:
	mad.lo.s32 	%r59, %r100, %r44, %r2;
	mul.lo.s32 	%r9, %r59, %r47;
	mad.lo.s32 	%r60, %r100, %r43, %r1;
	mul.lo.s32 	%r10, %r60, %r45;
	mov.b32 	%r101, 0;
$L__BB1_4:
	setp.lt.u32 	%p10, %r46, 8;
	mul.lo.s32 	%r62, %r101, %r51;
	sub.s32 	%r63, %r62, %r52;
	add.s32 	%r64, %r63, %r3;
	setp.gt.s32 	%p11, %r64, -1;
	setp.lt.s32 	%p12, %r64, %r47;
	and.pred  	%p1, %p11, %p12;
	add.s32 	%r65, %r64, %r9;
	mul.lo.s32 	%r12, %r65, %r48;
	add.s32 	%r66, %r101, %r10;
	mul.lo.s32 	%r13, %r66, %r46;
	mov.b32 	%r106, 0;
	@%p10 bra 	$L__BB1_23;
	mul.wide.s32 	%rd10, %r13, 4;
	add.s64 	%rd11, %rd1, %rd10;
	add.s64 	%rd63, %rd11, 16;
	mov.b32 	%r104, 0;
	mov.u32 	%r102, %r13;
	mov.u32 	%r103, %r7;
$L__BB1_6:
	.pragma "nounroll";
	mul.lo.s32 	%r68, %r104, %r51;
	sub.s32 	%r69, %r68, %r52;
	add.s32 	%r17, %r69, %r4;
	setp.gt.s32 	%p13, %r17, -1;
	setp.lt.s32 	%p14, %r17, %r48;
	and.pred  	%p15, %p13, %p14;
	and.pred  	%p17, %p1, %p15;
	not.pred 	%p18, %p17;
	@%p18 bra 	$L__BB1_8;
	add.s32 	%r70, %r17, %r12;
	mul.wide.s32 	%rd12, %r70, 4;
	add.s64 	%rd13, %rd2, %rd12;
	ld.global.f32 	%f44, [%rd13];
	mul.wide.s32 	%rd14, %r102, 4;
	add.s64 	%rd15, %rd1, %rd14;
	ld.global.f32 	%f45, [%rd15];
	fma.rn.f32 	%f79, %f44, %f45, %f79;
$L__BB1_8:
	add.s32 	%r18, %r17, %r51;
	setp.gt.s32 	%p19, %r18, -1;
	setp.lt.s32 	%p20, %r18, %r48;
	and.pred  	%p21, %p19, %p20;
	and.pred  	%p22, %p1, %p21;
	not.pred 	%p23, %p22;
	@%p23 bra 	$L__BB1_10;
	add.s32 	%r71, %r18, %r12;
	mul.wide.s32 	%rd16, %r71, 4;
	add.s64 	%rd17, %rd2, %rd16;
	ld.global.f32 	%f46, [%rd17];
	ld.global.f32 	%f47, [%rd63+-12];
	fma.rn.f32 	%f79, %f46, %f47, %f79;
$L__BB1_10:
	add.s32 	%r19, %r18, %r51;
	setp.gt.s32 	%p24, %r19, -1;
	setp.lt.s32 	%p25, %r19, %r48;
	and.pred  	%p26, %p24, %p25;
	and.pred  	%p27, %p1, %p26;
	not.pred 	%p28, %p27;
	@%p28 bra 	$L__BB1_12;
	add.s32 	%r72, %r19, %r12;
	mul.wide.s32 	%rd18, %r72, 4;
	add.s64 	%rd19, %rd2, %rd18;
	ld.global.f32 	%f48, [%rd19];
	ld.global.f32 	%f49, [%rd63+-8];
	fma.rn.f32 	%f79, %f48, %f49, %f79;
$L__BB1_12:
	add.s32 	%r20, %r19, %r51;
	setp.gt.s32 	%p29, %r20, -1;
	setp.lt.s32 	%p30, %r20, %r48;
	and.pred  	%p31, %p29, %p30;
	and.pred  	%p32, %p1, %p31;
	not.pred 	%p33, %p32;
	@%p33 bra 	$L__BB1_14;
	add.s32 	%r73, %r20, %r12;
	mul.wide.s32 	%rd20, %r73, 4;
	add.s64 	%rd21, %rd2, %rd20;
	ld.global.f32 	%f50, [%rd21];
	ld.global.f32 	%f51, [%rd63+-4];
	fma.rn.f32 	%f79, %f50, %f51, %f79;
$L__BB1_14:
	add.s32 	%r21, %r20, %r51;
	setp.gt.s32 	%p34, %r21, -1;
	setp.lt.s32 	%p35, %r21, %r48;
	and.pred  	%p36, %p34, %p35;
	and.pred  	%p37, %p1, %p36;
	not.pred 	%p38, %p37;
	@%p38 bra 	$L__BB1_16;
	add.s32 	%r74, %r21, %r12;
	mul.wide.s32 	%rd22, %r74, 4;
	add.s64 	%rd23, %rd2, %rd22;
	ld.global.f32 	%f52, [%rd23];
	ld.global.f32 	%f53, [%rd63];
	fma.rn.f32 	%f79, %f52, %f53, %f79;
$L__BB1_16:
	add.s32 	%r22, %r21, %r51;
	setp.gt.s32 	%p39, %r22, -1;
	setp.lt.s32 	%p40, %r22, %r48;
	and.pred  	%p41, %p39, %p40;
	and.pred  	%p42, %p1, %p41;
	not.pred 	%p43, %p42;
	@%p43 bra 	$L__BB1_18;
	add.s32 	%r75, %r22, %r12;
	mul.wide.s32 	%rd24, %r75, 4;
	add.s64 	%rd25, %rd2, %rd24;
	ld.global.f32 	%f54, [%rd25];
	ld.global.f32 	%f55, [%rd63+4];
	fma.rn.f32 	%f79, %f54, %f55, %f79;
$L__BB1_18:
	add.s32 	%r23, %r22, %r51;
	setp.gt.s32 	%p44, %r23, -1;
	setp.lt.s32 	%p45, %r23, %r48;
	and.pred  	%p46, %p44, %p45;
	and.pred  	%p47, %p1, %p46;
	not.pred 	%p48, %p47;
	@%p48 bra 	$L__BB1_20;
	add.s32 	%r76, %r23, %r12;
	mul.wide.s32 	%rd26, %r76, 4;
	add.s64 	%rd27, %rd2, %rd26;
	ld.global.f32 	%f56, [%rd27];
	ld.global.f32 	%f57, [%rd63+8];
	fma.rn.f32 	%f79, %f56, %f57, %f79;
$L__BB1_20:
	add.s32 	%r24, %r23, %r51;
	setp.gt.s32 	%p49, %r24, -1;
	setp.lt.s32 	%p50, %r24, %r48;
	and.pred  	%p51, %p49, %p50;
	and.pred  	%p52, %p1, %p51;
	not.pred 	%p53, %p52;
	@%p53 bra 	$L__BB1_22;
	add.s32 	%r77, %r24, %r12;
	mul.wide.s32 	%rd28, %r77, 4;
	add.s64 	%rd29, %rd2, %rd28;
	ld.global.f32 	%f58, [%rd29];
	ld.global.f32 	%f59, [%rd63+12];
	fma.rn.f32 	%f79, %f58, %f59, %f79;
$L__BB1_22:
	add.s32 	%r104, %r104, 8;
	add.s32 	%r103, %r103, 8;
	add.s64 	%rd63, %rd63, 32;
	add.s32 	%r102, %r102, 8;
	setp.ne.s32 	%p54, %r103, 0;
	mov.u32 	%r106, %r6;
	@%p54 bra 	$L__BB1_6;
$L__BB1_23:
	setp.eq.s32 	%p55, %r5, 0;
	@%p55 bra 	$L__BB1_44;
	add.s32 	%r78, %r5, -1;
	setp.lt.u32 	%p56, %r78, 3;
	@%p56 bra 	$L__BB1_34;
	mul.lo.s32 	%r79, %r106, %r51;
	sub.s32 	%r80, %r79, %r52;
	add.s32 	%r29, %r80, %r4;
	setp.gt.s32 	%p57, %r29, -1;
	setp.lt.s32 	%p58, %r29, %r48;
	and.pred  	%p59, %p57, %p58;
	and.pred  	%p61, %p1, %p59;
	not.pred 	%p62, %p61;
	@%p62 bra 	$L__BB1_27;
	add.s32 	%r81, %r29, %r12;
	add.s32 	%r82, %r106, %r13;
	mul.wide.s32 	%rd30, %r81, 4;
	add.s64 	%rd31, %rd2, %rd30;
	ld.global.f32 	%f61, [%rd31];
	mul.wide.s32 	%rd32, %r82, 4;
	add.s64 	%rd33, %rd1, %rd32;
	ld.global.f32 	%f62, [%rd33];
	fma.rn.f32 	%f79, %f61, %f62, %f79;
$L__BB1_27:
	add.s32 	%r30, %r29, %r51;
	setp.gt.s32 	%p63, %r30, -1;
	setp.lt.s32 	%p64, %r30, %r48;
	and.pred  	%p65, %p63, %p64;
	and.pred  	%p66, %p1, %p65;
	cvt.s64.s32 	%rd34, %r13;
	cvt.u64.u32 	%rd35, %r106;
	add.s64 	%rd36, %rd35, %rd34;
	shl.b64 	%rd37, %rd36, 2;
	add.s64 	%rd6, %rd1, %rd37;
	not.pred 	%p67, %p66;
	@%p67 bra 	$L__BB1_29;
	add.s32 	%r83, %r30, %r12;
	mul.wide.s32 	%rd38, %r83, 4;
	add.s64 	%rd39, %rd2, %rd38;
	ld.global.f32 	%f63, [%rd39];
	ld.global.f32 	%f64, [%rd6+4];
	fma.rn.f32 	%f79, %f63, %f64, %f79;
$L__BB1_29:
	add.s32 	%r31, %r30, %r51;
	setp.gt.s32 	%p68, %r31, -1;
	setp.lt.s32 	%p69, %r31, %r48;
	and.pred  	%p70, %p68, %p69;
	and.pred  	%p71, %p1, %p70;
	not.pred 	%p72, %p71;
	@%p72 bra 	$L__BB1_31;
	add.s32 	%r84, %r31, %r12;
	mul.wide.s32 	%rd40, %r84, 4;
	add.s64 	%rd41, %rd2, %rd40;
	ld.global.f32 	%f65, [%rd41];
	ld.global.f32 	%f66, [%rd6+8];
	fma.rn.f32 	%f79, %f65, %f66, %f79;
$L__BB1_31:
	add.s32 	%r32, %r31, %r51;
	setp.gt.s32 	%p73, %r32, -1;
	setp.lt.s32 	%p74, %r32, %r48;
	and.pred  	%p75, %p73, %p74;
	and.pred  	%p76, %p1, %p75;
	not.pred 	%p77, %p76;
	@%p77 bra 	$L__BB1_33;
	add.s32 	%r85, %r32, %r12;
	mul.wide.s32 	%rd42, %r85, 4;
	add.s64 	%rd43, %rd2, %rd42;
	ld.global.f32 	%f67, [%rd43];
	ld.global.f32 	%f68, [%rd6+12];
	fma.rn.f32 	%f79, %f67, %f68, %f79;
$L__BB1_33:
	add.s32 	%r106, %r106, 4;
$L__BB1_34:
	and.b32  	%r86, %r46, 3;
	setp.eq.s32 	%p78, %r86, 0;
	@%p78 bra 	$L__BB1_44;
	setp.eq.s32 	%p79, %r86, 1;
	@%p79 bra 	$L__BB1_41;
	mul.lo.s32 	%r87, %r106, %r51;
	sub.s32 	%r88, %r87, %r52;
	add.s32 	%r35, %r88, %r4;
	setp.gt.s32 	%p80, %r35, -1;
	setp.lt.s32 	%p81, %r35, %r48;
	and.pred  	%p82, %p80, %p81;
	and.pred  	%p84, %p1, %p82;
	not.pred 	%p85, %p84;
	@%p85 bra 	$L__BB1_38;
	add.s32 	%r89, %r35, %r12;
	add.s32 	%r90, %r106, %r13;
	mul.wide.s32 	%rd44, %r89, 4;
	add.s64 	%rd45, %rd2, %rd44;
	ld.global.f32 	%f70, [%rd45];
	mul.wide.s32 	%rd46, %r90, 4;
	add.s64 	%rd47, %rd1, %rd46;
	ld.global.f32 	%f71, [%rd47];
	fma.rn.f32 	%f79, %f70, %f71, %f79;
$L__BB1_38:
	add.s32 	%r36, %r35, %r51;
	setp.gt.s32 	%p86, %r36, -1;
	setp.lt.s32 	%p87, %r36, %r48;
	and.pred  	%p88, %p86, %p87;
	and.pred  	%p89, %p1, %p88;
	not.pred 	%p90, %p89;
	@%p90 bra 	$L__BB1_40;
	add.s32 	%r91, %r36, %r12;
	mul.wide.s32 	%rd48, %r91, 4;
	add.s64 	%rd49, %rd2, %rd48;
	ld.global.f32 	%f72, [%rd49];
	cvt.s64.s32 	%rd50, %r13;
	cvt.s64.s32 	%rd51, %r106;
	add.s64 	%rd52, %rd51, %rd50;
	shl.b64 	%rd53, %rd52, 2;
	add.s64 	%rd54, %rd1, %rd53;
	ld.global.f32 	%f73, [%rd54+4];
	fma.rn.f32 	%f79, %f72, %f73, %f79;
$L__BB1_40:
	add.s32 	%r106, %r106, 2;
$L__BB1_41:
	and.b32  	%r92, %r46, 1;
	setp.eq.b32 	%p91, %r92, 1;
	not.pred 	%p92, %p91;
	@%p92 bra 	$L__BB1_44;
	mul.lo.s32 	%r93, %r106, %r51;
	sub.s32 	%r94, %r93, %r52;
	add.s32 	%r39, %r94, %r4;
	setp.gt.s32 	%p93, %r39, -1;
	setp.lt.s32 	%p94, %r39, %r48;
	and.pred  	%p95, %p93, %p94;
	and.pred  	%p97, %p1, %p95;
	not.pred 	%p98, %p97;
	@%p98 bra 	$L__BB1_44;
	add.s32 	%r95, %r39, %r12;
	add.s32 	%r96, %r106, %r13;
	mul.wide.s32 	%rd55, %r95, 4;
	add.s64 	%rd56, %rd2, %rd55;
	ld.global.f32 	%f74, [%rd56];
	mul.wide.s32 	%rd57, %r96, 4;
	add.s64 	%rd58, %rd1, %rd57;
	ld.global.f32 	%f75, [%rd58];
	fma.rn.f32 	%f79, %f74, %f75, %f79;
$L__BB1_44:
	add.s32 	%r101, %r101, 1;
	setp.ne.s32 	%p99, %r101, %r45;
	@%p99 bra 	$L__BB1_4;
	add.s32 	%r100, %r100, 1;
	setp.ne.s32 	%p100, %r100, %r42;
	@%p100 bra 	$L__BB1_3;
$L__BB1_46:
	ld.param.u64 	%rd62, [_Z18convBackwardFilterPKfS0_Pfiiiiiiiiiii_param_2];
	mad.lo.s32 	%r97, %r44, %r1, %r2;
	mad.lo.s32 	%r98, %r49, %r97, %r3;
	mad.lo.s32 	%r99, %r98, %r50, %r4;
	cvta.to.global.u64 	%rd59, %rd62;
	mul.wide.s32 	%rd60, %r99, 4;
	add.s64 	%rd61, %rd59, %rd60;
	st.global.f32 	[%rd61], %f79;
$L__BB1_47:
	ret;

}


// ===== COMPILED SASS (sm_100) =====

	.target	sm_100

	.elftype	@"ET_EXEC"


//--------------------- .note.nv.tkinfo           --------------------------
	.section	.note.nv.tkinfo,"",@"SHT_NOTE"
	.sectionflags	@"SHF_NOTE_NV_TKINFO"
	.tkinfo
        /*0018*/ 	.word	0x00000002
        /*0030*/ 	.string	""
        /*0030*/ 	.string	"ptxas"
        /*0030*/ 	.string	"Cuda compilation tools, release 13.0, V13.0.88"
        /*0030*/ 	.string	"Build cuda_13.0.r13.0/compiler.36424714_0"
        /*0030*/ 	.string	"-arch sm_100 -m 64 "



//--------------------- .note.nv.cuinfo           --------------------------
	.section	.note.nv.cuinfo,"",@"SHT_NOTE"
	.sectionflags	@"SHF_NOTE_NV_CUINFO"
        /*0018*/ 	.short	0x0002
        /*001a*/ 	.short	0x0064
        /*001c*/ 	.short	0x0082
	.zero		2


//--------------------- .nv.info                  --------------------------
	.section	.nv.info,"",@"SHT_CUDA_INFO"
	.align	4


	//----- nvinfo : EIATTR_REGCOUNT
	.align		4
        /*0000*/ 	.byte	0x04, 0x2f
        /*0002*/ 	.short	(.L_1 - .L_0)
	.align		4
.L_0:
        /*0004*/ 	.word	index@(_Z16convBackwardDataPKfS0_Pfiiiiiiiiiii)
        /*0008*/ 	.word	0x0000001c


	//----- nvinfo : EIATTR_FRAME_SIZE
	.align		4
.L_1:
        /*000c*/ 	.byte	0x04, 0x11
        /*000e*/ 	.short	(.L_3 - .L_2)
	.align		4
.L_2:
        /*0010*/ 	.word	index@(_Z16convBackwardDataPKfS0_Pfiiiiiiiiiii)
        /*0014*/ 	.word	0x00000000


	//----- nvinfo : EIATTR_REGCOUNT
	.align		4
.L_3:
        /*0018*/ 	.byte	0x04, 0x2f
        /*001a*/ 	.short	(.L_5 - .L_4)
	.align		4
.L_4:
        /*001c*/ 	.word	index@(_Z18convBackwardFilterPKfS0_Pfiiiiiiiiiii)
        /*0020*/ 	.word	0x00000020


	//----- nvinfo : EIATTR_FRAME_SIZE
	.align		4
.L_5:
        /*0024*/ 	.byte	0x04, 0x11
        /*0026*/ 	.short	(.L_7 - .L_6)
	.align		4
.L_6:
        /*0028*/ 	.word	index@(_Z18convBackwardFilterPKfS0_Pfiiiiiiiiiii)
        /*002c*/ 	.word	0x00000000


	//----- nvinfo : EIATTR_MIN_STACK_SIZE
	.align		4
.L_7:
        /*0030*/ 	.byte	0x04, 0x12
        /*0032*/ 	.short	(.L_9 - .L_8)
	.align		4
.L_8:
        /*0034*/ 	.word	index@(_Z18convBackwardFilterPKfS0_Pfiiiiiiiiiii)
        /*0038*/ 	.word	0x00000000


	//----- nvinfo : EIATTR_MIN_STACK_SIZE
	.align		4
.L_9:
        /*003c*/ 	.byte	0x04, 0x12
        /*003e*/ 	.short	(.L_11 - .L_10)
	.align		4
.L_10:
        /*0040*/ 	.word	index@(_Z16convBackwardDataPKfS0_Pfiiiiiiiiiii)
        /*0044*/ 	.word	0x00000000
.L_11:


//--------------------- .nv.compat                --------------------------
	.section	.nv.compat,"",@"SHT_CUDA_COMPAT_INFO"
	.align	4
        /*0000*/ 	.byte	0x02, 0x09, 0x00, 0x00, 0x02, 0x02, 0x01, 0x00, 0x02, 0x05, 0x05, 0x00, 0x03, 0x07, 0x01, 0x01
        /*0010*/ 	.byte	0x02, 0x03, 0x00, 0x00, 0x02, 0x06, 0x01, 0x00, 0x04, 0x0b, 0x08, 0x00, 0x09, 0x00, 0x00, 0x00
        /*0020*/ 	.byte	0x00, 0x00, 0x00, 0x00


//--------------------- .nv.info._Z18convBackwardFilterPKfS0_Pfiiiiiiiiiii --------------------------
	.section	.nv.info._Z18convBackwardFilterPKfS0_Pfiiiiiiiiiii,"",@"SHT_CUDA_INFO"
	.sectionflags	@""
	.align	4


	//----- nvinfo : EIATTR_CUDA_API_VERSION
	.align		4
        /*0000*/ 	.byte	0x04, 0x37
        /*0002*/ 	.short	(.L_13 - .L_12)
.L_12:
        /*0004*/ 	.word	0x00000082


	//----- nvinfo : EIATTR_KPARAM_INFO
	.align		4
.L_13:
        /*0008*/ 	.byte	0x04, 0x17
        /*000a*/ 	.short	(.L_15 - .L_14)
.L_14:
        /*000c*/ 	.word	0x00000000
        /*0010*/ 	.short	0x000d
        /*0012*/ 	.short	0x0040
        /*0014*/ 	.byte	0x00, 0xf0, 0x11, 0x00


	//----- nvinfo : EIATTR_KPARAM_INFO
	.align		4
.L_15:
        /*0018*/ 	.byte	0x04, 0x17
        /*001a*/ 	.short	(.L_17 - .L_16)
.L_16:
        /*001c*/ 	.word	0x00000000
        /*0020*/ 	.short	0x000c
        /*0022*/ 	.short	0x003c
        /*0024*/ 	.byte	0x00, 0xf0, 0x11, 0x00


	//----- nvinfo : EIATTR_KPARAM_INFO
	.align		4
.L_17:
        /*0028*/ 	.byte	0x04, 0x17
        /*002a*/ 	.short	(.L_19 - .L_18)
.L_18:
        /*002c*/ 	.word	0x00000000
        /*0030*/ 	.short	0x000b
        /*0032*/ 	.short	0x0038
        /*0034*/ 	.byte	0x00, 0xf0, 0x11, 0x00


	//----- nvinfo : EIATTR_KPARAM_INFO
	.align		4
.L_19:
        /*0038*/ 	.byte	0x04, 0x17
        /*003a*/ 	.short	(.L_21 - .L_20)
.L_20:
        /*003c*/ 	.word	0x00000000
        /*0040*/ 	.short	0x000a
        /*0042*/ 	.short	0x0034
        /*0044*/ 	.byte	0x00, 0xf0, 0x11, 0x00


	//----- nvinfo : EIATTR_KPARAM_INFO
	.align		4
.L_21:
        /*0048*/ 	.byte	0x04, 0x17
        /*004a*/ 	.short	(.L_23 - .L_22)
.L_22:
        /*004c*/ 	.word	0x00000000
        /*0050*/ 	.short	0x0009
        /*0052*/ 	.short	0x0030
        /*0054*/ 	.byte	0x00, 0xf0, 0x11, 0x00


	//----- nvinfo : EIATTR_KPARAM_INFO
	.align		4
.L_23:
        /*0058*/ 	.byte	0x04, 0x17
        /*005a*/ 	.short	(.L_25 - .L_24)
.L_24:
        /*005c*/ 	.word	0x00000000
        /*0060*/ 	.short	0x0008
        /*0062*/ 	.short	0x002c
        /*0064*/ 	.byte	0x00, 0xf0, 0x11, 0x00


	//----- nvinfo : EIATTR_KPARAM_INFO
	.align		4
.L_25:
        /*0068*/ 	.byte	0x04, 0x17
        /*006a*/ 	.short	(.L_27 - .L_26)
.L_26:
        /*006c*/ 	.word	0x00000000
        /*0070*/ 	.short	0x0007
        /*0072*/ 	.short	0x0028
        /*0074*/ 	.byte	0x00, 0xf0, 0x11, 0x00


	//----- nvinfo : EIATTR_KPARAM_INFO
	.align		4
.L_27:
        /*0078*/ 	.byte	0x04, 0x17
        /*007a*/ 	.short	(.L_29 - .L_28)
.L_28:
        /*007c*/ 	.word	0x00000000
        /*0080*/ 	.short	0x0006
        /*0082*/ 	.short	0x0024
        /*0084*/ 	.byte	0x00, 0xf0, 0x11, 0x00


	//----- nvinfo : EIATTR_KPARAM_INFO
	.align		4
.L_29:
        /*0088*/ 	.byte	0x04, 0x17
        /*008a*/ 	.short	(.L_31 - .L_30)
.L_30:
        /*008c*/ 	.word	0x00000000
        /*0090*/ 	.short	0x0005
        /*0092*/ 	.short	0x0020
        /*0094*/ 	.byte	0x00, 0xf0, 0x11, 0x00


	//----- nvinfo : EIATTR_KPARAM_INFO
	.align		4
.L_31:
        /*0098*/ 	.byte	0x04, 0x17
        /*009a*/ 	.short	(.L_33 - .L_32)
.L_32:
        /*009c*/ 	.word	0x00000000
        /*00a0*/ 	.short	0x0004
        /*00a2*/ 	.short	0x001c
        /*00a4*/ 	.byte	0x00, 0xf0, 0x11, 0x00


	//----- nvinfo : EIATTR_KPARAM_INFO
	.align		4
.L_33:
        /*00a8*/ 	.byte	0x04, 0x17
        /*00aa*/ 	.short	(.L_35 - .L_34)
.L_34:
        /*00ac*/ 	.word	0x00000000
        /*00b0*/ 	.short	0x0003
        /*00b2*/ 	.short	0x0018
        /*00b4*/ 	.byte	0x00, 0xf0, 0x11, 0x00


	//----- nvinfo : EIATTR_KPARAM_INFO
	.align		4
.L_35:
        /*00b8*/ 	.byte	0x04, 0x17
        /*00ba*/ 	.short	(.L_37 - .L_36)
.L_36:
        /*00bc*/ 	.word	0x00000000
        /*00c0*/ 	.short	0x0002
        /*00c2*/ 	.short	0x0010
        /*00c4*/ 	.byte	0x00, 0xf5, 0x21, 0x00


	//----- nvinfo : EIATTR_KPARAM_INFO
	.align		4
.L_37:
        /*00c8*/ 	.byte	0x04, 0x17
        /*00ca*/ 	.short	(.L_39 - .L_38)
.L_38:
        /*00cc*/ 	.word	0x00000000
        /*00d0*/ 	.short	0x0001
        /*00d2*/ 	.short	0x0008
        /*00d4*/ 	.byte	0x00, 0xf5, 0x21, 0x00


	//----- nvinfo : EIATTR_KPARAM_INFO
	.align		4
.L_39:
        /*00d8*/ 	.byte	0x04, 0x17
        /*00da*/ 	.short	(.L_41 - .L_40)
.L_40:
        /*00dc*/ 	.word	0x00000000
        /*00e0*/ 	.short	0x0000
        /*00e2*/ 	.short	0x0000
        /*00e4*/ 	.byte	0x00, 0xf5, 0x21, 0x00


	//----- nvinfo : EIATTR_SPARSE_MMA_MASK
	.align		4
.L_41:
        /*00e8*/ 	.byte	0x03, 0x50
        /*00ea*/ 	.short	0x0000


	//----- nvinfo : EIATTR_MAXREG_COUNT
	.align		4
        /*00ec*/ 	.byte	0x03, 0x1b
        /*00ee*/ 	.short	0x00ff


	//----- nvinfo : EIATTR_MERCURY_ISA_VERSION
	.align		4
        /*00f0*/ 	.byte	0x03, 0x5f
        /*00f2*/ 	.short	0x0101


	//----- nvinfo : EIATTR_VRC_CTA_INIT_COUNT
	.align		4
        /*00f4*/ 	.byte	0x02, 0x4a
	.zero		1
	.zero		1


	//----- nvinfo : EIATTR_EXIT_INSTR_OFFSETS
	.align		4
        /*00f8*/ 	.byte	0x04, 0x1c
        /*00fa*/ 	.short	(.L_43 - .L_42)


	//   ....[0]....
.L_42:
        /*00fc*/ 	.word	0x00000200


	//   ....[1]....
        /*0100*/ 	.word	0x00001260


	//----- nvinfo : EIATTR_CBANK_PARAM_SIZE
	.align		4
.L_43:
        /*0104*/ 	.byte	0x03, 0x19
        /*0106*/ 	.short	0x0044


	//----- nvinfo : EIATTR_PARAM_CBANK
	.align		4
        /*0108*/ 	.byte	0x04, 0x0a
        /*010a*/ 	.short	(.L_45 - .L_44)
	.align		4
.L_44:
        /*010c*/ 	.word	index@(.nv.constant0._Z18convBackwardFilterPKfS0_Pfiiiiiiiiiii)
        /*0110*/ 	.short	0x0380
        /*0112*/ 	.short	0x0044


	//----- nvinfo : EIATTR_SW_WAR
	.align		4
.L_45:
        /*0114*/ 	.byte	0x04, 0x36
        /*0116*/ 	.short	(.L_47 - .L_46)
.L_46:
        /*0118*/ 	.word	0x00000008
.L_47:


//--------------------- .nv.info._Z16convBackwardDataPKfS0_Pfiiiiiiiiiii --------------------------
	.section	.nv.info._Z16convBackwardDataPKfS0_Pfiiiiiiiiiii,"",@"SHT_CUDA_INFO"
	.sectionflags	@""
	.align	4


	//----- nvinfo : EIATTR_CUDA_API_VERSION
	.align		4
        /*0000*/ 	.byte	0x04, 0x37
        /*0002*/ 	.short	(.L_49 - .L_48)
.L_48:
        /*0004*/ 	.word	0x00000082


	//----- nvinfo : EIATTR_KPARAM_INFO
	.align		4
.L_49:
        /*0008*/ 	.byte	0x04, 0x17
        /*000a*/ 	.short	(.L_51 - .L_50)
.L_50:
        /*000c*/ 	.word	0x00000000
        /*0010*/ 	.short	0x000d
        /*0012*/ 	.short	0x0040
        /*0014*/ 	.byte	0x00, 0xf0, 0x11, 0x00


	//----- nvinfo : EIATTR_KPARAM_INFO
	.align		4
.L_51:
        /*0018*/ 	.byte	0x04, 0x17
        /*001a*/ 	.short	(.L_53 - .L_52)
.L_52:
        /*001c*/ 	.word	0x00000000
        /*0020*/ 	.short	0x000c
        /*0022*/ 	.short	0x003c
        /*0024*/ 	.byte	0x00, 0xf0, 0x11, 0x00


	//----- nvinfo : EIATTR_KPARAM_INFO
	.align		4
.L_53:
        /*0028*/ 	.byte	0x04, 0x17
        /*002a*/ 	.short	(.L_55 - .L_54)
.L_54:
        /*002c*/ 	.word	0x00000000
        /*0030*/ 	.short	0x000b
        /*0032*/ 	.short	0x0038
        /*0034*/ 	.byte	0x00, 0xf0, 0x11, 0x00


	//----- nvinfo : EIATTR_KPARAM_INFO
	.align		4
.L_55:
        /*0038*/ 	.byte	0x04, 0x17
        /*003a*/ 	.short	(.L_57 - .L_56)
.L_56:
        /*003c*/ 	.word	0x00000000
        /*0040*/ 	.short	0x000a
        /*0042*/ 	.short	0x0034
        /*0044*/ 	.byte	0x00, 0xf0, 0x11, 0x00


	//----- nvinfo : EIATTR_KPARAM_INFO
	.align		4
.L_57:
        /*0048*/ 	.byte	0x04, 0x17
        /*004a*/ 	.short	(.L_59 - .L_58)
.L_58:
        /*004c*/ 	.word	0x00000000
        /*0050*/ 	.short	0x0009
        /*0052*/ 	.short	0x0030
        /*0054*/ 	.byte	0x00, 0xf0, 0x11, 0x00


	//----- nvinfo : EIATTR_KPARAM_INFO
	.align		4
.L_59:
        /*0058*/ 	.byte	0x04, 0x17
        /*005a*/ 	.short	(.L_61 - .L_60)
.L_60:
        /*005c*/ 	.word	0x00000000
        /*0060*/ 	.short	0x0008
        /*0062*/ 	.short	0x002c
        /*0064*/ 	.byte	0x00, 0xf0, 0x11, 0x00


	//----- nvinfo : EIATTR_KPARAM_INFO
	.align		4
.L_61:
        /*0068*/ 	.byte	0x04, 0x17
        /*006a*/ 	.short	(.L_63 - .L_62)
.L_62:
        /*006c*/ 	.word	0x00000000
        /*0070*/ 	.short	0x0007
        /*0072*/ 	.short	0x0028
        /*0074*/ 	.byte	0x00, 0xf0, 0x11, 0x00


	//----- nvinfo : EIATTR_KPARAM_INFO
	.align		4
.L_63:
        /*0078*/ 	.byte	0x04, 0x17
        /*007a*/ 	.short	(.L_65 - .L_64)
.L_64:
        /*007c*/ 	.word	0x00000000
        /*0080*/ 	.short	0x0006
        /*0082*/ 	.short	0x0024
        /*0084*/ 	.byte	0x00, 0xf0, 0x11, 0x00


	//----- nvinfo : EIATTR_KPARAM_INFO
	.align		4
.L_65:
        /*0088*/ 	.byte	0x04, 0x17
        /*008a*/ 	.short	(.L_67 - .L_66)
.L_66:
        /*008c*/ 	.word	0x00000000
        /*0090*/ 	.short	0x0005
        /*0092*/ 	.short	0x0020
        /*0094*/ 	.byte	0x00, 0xf0, 0x11, 0x00


	//----- nvinfo : EIATTR_KPARAM_INFO
	.align		4
.L_67:
        /*0098*/ 	.byte	0x04, 0x17
        /*009a*/ 	.short	(.L_69 - .L_68)
.L_68:
        /*009c*/ 	.word	0x00000000
        /*00a0*/ 	.short	0x0004
        /*00a2*/ 	.short	0x001c
        /*00a4*/ 	.byte	0x00, 0xf0, 0x11, 0x00


	//----- nvinfo : EIATTR_KPARAM_INFO
	.align		4
.L_69:
        /*00a8*/ 	.byte	0x04, 0x17
        /*00aa*/ 	.short	(.L_71 - .L_70)
.L_70:
        /*00ac*/ 	.word	0x00000000
        /*00b0*/ 	.short	0x0003
        /*00b2*/ 	.short	0x0018
        /*00b4*/ 	.byte	0x00, 0xf0, 0x11, 0x00


	//----- nvinfo : EIATTR_KPARAM_INFO
	.align		4
.L_71:
        /*00b8*/ 	.byte	0x04, 0x17
        /*00ba*/ 	.short	(.L_73 - .L_72)
.L_72:
        /*00bc*/ 	.word	0x00000000
        /*00c0*/ 	.short	0x0002
        /*00c2*/ 	.short	0x0010
        /*00c4*/ 	.byte	0x00, 0xf5, 0x21, 0x00


	//----- nvinfo : EIATTR_KPARAM_INFO
	.align		4
.L_73:
        /*00c8*/ 	.byte	0x04, 0x17
        /*00ca*/ 	.short	(.L_75 - .L_74)
.L_74:
        /*00cc*/ 	.word	0x00000000
        /*00d0*/ 	.short	0x0001
        /*00d2*/ 	.short	0x0008
        /*00d4*/ 	.byte	0x00, 0xf5, 0x21, 0x00


	//----- nvinfo : EIATTR_KPARAM_INFO
	.align		4
.L_75:
        /*00d8*/ 	.byte	0x04, 0x17
        /*00da*/ 	.short	(.L_77 - .L_76)
.L_76:
        /*00dc*/ 	.word	0x00000000
        /*00e0*/ 	.short	0x0000
        /*00e2*/ 	.short	0x0000
        /*00e4*/ 	.byte	0x00, 0xf5, 0x21, 0x00


	//----- nvinfo : EIATTR_SPARSE_MMA_MASK
	.align		4
.L_77:
        /*00e8*/ 	.byte	0x03, 0x50
        /*00ea*/ 	.short	0x0000


	//----- nvinfo : EIATTR_MAXREG_COUNT
	.align		4
        /*00ec*/ 	.byte	0x03, 0x1b
        /*00ee*/ 	.short	0x00ff


	//----- nvinfo : EIATTR_MERCURY_ISA_VERSION
	.align		4
        /*00f0*/ 	.byte	0x03, 0x5f
        /*00f2*/ 	.short	0x0101


	//----- nvinfo : EIATTR_VRC_CTA_INIT_COUNT
	.align		4
        /*00f4*/ 	.byte	0x02, 0x4a
	.zero		1
	.zero		1


	//----- nvinfo : EIATTR_EXIT_INSTR_OFFSETS
	.align		4
        /*00f8*/ 	.byte	0x04, 0x1c
        /*00fa*/ 	.short	(.L_79 - .L_78)


	//   ....[0]....
.L_78:
        /*00fc*/ 	.word	0x00000200


	//   ....[1]....
        /*0100*/ 	.word	0x00001e10


	//----- nvinfo : EIATTR_CBANK_PARAM_SIZE
	.align		4
.L_79:
        /*0104*/ 	.byte	0x03, 0x19
        /*0106*/ 	.short	0x0044


	//----- nvinfo : EIATTR_PARAM_CBANK
	.align		4
        /*0108*/ 	.byte	0x04, 0x0a
        /*010a*/ 	.short	(.L_81 - .L_80)
	.align		4
.L_80:
        /*010c*/ 	.word	index@(.nv.constant0._Z16convBackwardDataPKfS0_Pfiiiiiiiiiii)
        /*0110*/ 	.short	0x0380
        /*0112*/ 	.short	0x0044


	//----- nvinfo : EIATTR_SW_WAR
	.align		4
.L_81:
        /*0114*/ 	.byte	0x04, 0x36
        /*0116*/ 	.short	(.L_83 - .L_82)
.L_82:
        /*0118*/ 	.word	0x00000008
.L_83:


//--------------------- .nv.callgraph             --------------------------
	.section	.nv.callgraph,"",@"SHT_CUDA_CALLGRAPH"
	.align	4
	.sectionentsize	8
	.align		4
        /*0000*/ 	.word	0x00000000
	.align		4
        /*0004*/ 	.word	0xffffffff
	.align		4
        /*0008*/ 	.word	0x00000000
	.align		4
        /*000c*/ 	.word	0xfffffffe
	.align		4
        /*0010*/ 	.word	0x00000000
	.align		4
        /*0014*/ 	.word	0xfffffffd
	.align		4
        /*0018*/ 	.word	0x00000000
	.align		4
        /*001c*/ 	.word	0xfffffffc


//--------------------- .text._Z18convBackwardFilterPKfS0_Pfiiiiiiiiiii --------------------------
	.section	.text._Z18convBackwardFilterPKfS0_Pfiiiiiiiiiii,"ax",@progbits
	.align	128
        .global         _Z18convBackwardFilterPKfS0_Pfiiiiiiiiiii
        .type           _Z18convBackwardFilterPKfS0_Pfiiiiiiiiiii,@function
        .size           _Z18convBackwardFilterPKfS0_Pfiiiiiiiiiii,(.L_x_22 - _Z18convBackwardFilterPKfS0_Pfiiiiiiiiiii)
        .other          _Z18convBackwardFilterPKfS0_Pfiiiiiiiiiii,@"STO_CUDA_ENTRY STV_DEFAULT"
_Z18convBackwardFilterPKfS0_Pfiiiiiiiiiii:
.text._Z18convBackwardFilterPKfS0_Pfiiiiiiiiiii:
[----:B------:R-:W-:Y:S08]  /*0000*/  LDC R1, c[0x0][0x37c] ;  /* 0x0000df00ff017b82 */ /* 0x000ff00000000800 */
[----:B------:R-:W0:Y:S08]  /*0010*/  LDC R6, c[0x0][0x3b8] ;  /* 0x0000ee00ff067b82 */ /* 0x000e300000000800 */
[----:B------:R-:W1:Y:S08]  /*0020*/  S2UR UR4, SR_CTAID.Z ;  /* 0x00000000000479c3 */ /* 0x000e700000002700 */
[----:B------:R-:W2:Y:S01]  /*0030*/  S2UR UR6, SR_CTAID.Y ;  /* 0x00000000000679c3 */ /* 0x000ea20000002600 */
[----:B0-----:R-:W0:Y:S07]  /*0040*/  I2F.U32.RP R4, R6 ;  /* 0x0000000600047306 */ /* 0x001e2e0000209000 */
[----:B------:R-:W3:Y:S01]  /*0050*/  S2UR UR5, SR_CTAID.X ;  /* 0x00000000000579c3 */ /* 0x000ee20000002500 */
[----:B------:R-:W-:Y:S01]  /*0060*/  ISETP.NE.U32.AND P2, PT, R6, RZ, PT ;  /* 0x000000ff0600720c */ /* 0x000fe20003f45070 */
[----:B0-----:R-:W0:Y:S02]  /*0070*/  MUFU.RCP R4, R4 ;  /* 0x0000000400047308 */ /* 0x001e240000001000 */
[----:B0-----:R-:W-:-:S04]  /*0080*/  VIADD R2, R4, 0xffffffe ;  /* 0x0ffffffe04027836 */ /* 0x001fc80000000000 */
[----:B------:R-:W3:Y:S02]  /*0090*/  LDC R4, c[0x0][0x39c] ;  /* 0x0000e700ff047b82 */ /* 0x000ee40000000800 */
[----:B------:R0:W4:Y:S02]  /*00a0*/  F2I.FTZ.U32.TRUNC.NTZ R3, R2 ;  /* 0x0000000200037305 */ /* 0x000124000021f000 */
[----:B0-----:R-:W-:Y:S02]  /*00b0*/  HFMA2 R2, -RZ, RZ, 0, 0 ;  /* 0x00000000ff027431 */ /* 0x001fe400000001ff */
[----:B----4-:R-:W-:-:S04]  /*00c0*/  IMAD.MOV R5, RZ, RZ, -R3 ;  /* 0x000000ffff057224 */ /* 0x010fc800078e0a03 */
[----:B------:R-:W-:-:S04]  /*00d0*/  IMAD R5, R5, R6, RZ ;  /* 0x0000000605057224 */ /* 0x000fc800078e02ff */
[----:B------:R-:W-:Y:S02]  /*00e0*/  IMAD.HI.U32 R0, R3, R5, R2 ;  /* 0x0000000503007227 */ /* 0x000fe400078e0002 */
[----:B------:R-:W2:Y:S04]  /*00f0*/  LDC R2, c[0x0][0x3a0] ;  /* 0x0000e800ff027b82 */ /* 0x000ea80000000800 */
[----:B-1----:R-:W-:-:S04]  /*0100*/  IMAD.HI.U32 R0, R0, UR4, RZ ;  /* 0x0000000400007c27 */ /* 0x002fc8000f8e00ff */
[----:B------:R-:W-:Y:S01]  /*0110*/  IMAD.MOV R3, RZ, RZ, -R0 ;  /* 0x000000ffff037224 */ /* 0x000fe200078e0a00 */
[----:B------:R-:W0:Y:S03]  /*0120*/  LDC R5, c[0x0][0x3b4] ;  /* 0x0000ed00ff057b82 */ /* 0x000e260000000800 */
[----:B------:R-:W-:-:S05]  /*0130*/  IMAD R3, R6, R3, UR4 ;  /* 0x0000000406037e24 */ /* 0x000fca000f8e0203 */
[----:B------:R-:W-:-:S13]  /*0140*/  ISETP.GE.U32.AND P0, PT, R3, R6, PT ;  /* 0x000000060300720c */ /* 0x000fda0003f06070 */
[----:B------:R-:W-:Y:S01]  /*0150*/  @P0 IMAD.IADD R3, R3, 0x1, -R6 ;  /* 0x0000000103030824 */ /* 0x000fe200078e0a06 */
[----:B------:R-:W-:Y:S02]  /*0160*/  @P0 IADD3 R0, PT, PT, R0, 0x1, RZ ;  /* 0x0000000100000810 */ /* 0x000fe40007ffe0ff */
[----:B--2---:R-:W-:Y:S02]  /*0170*/  ISETP.LE.AND P0, PT, R2, UR6, PT ;  /* 0x0000000602007c0c */ /* 0x004fe4000bf03270 */
[----:B------:R-:W-:Y:S02]  /*0180*/  ISETP.GE.U32.AND P1, PT, R3, R6, PT ;  /* 0x000000060300720c */ /* 0x000fe40003f26070 */
[----:B---3--:R-:W-:-:S11]  /*0190*/  ISETP.LE.OR P0, PT, R4, UR5, P0 ;  /* 0x0000000504007c0c */ /* 0x008fd60008703670 */
[----:B------:R-:W-:Y:S01]  /*01a0*/  @P1 VIADD R0, R0, 0x1 ;  /* 0x0000000100001836 */ /* 0x000fe20000000000 */
[----:B------:R-:W-:-:S04]  /*01b0*/  @!P2 LOP3.LUT R0, RZ, R6, RZ, 0x33, !PT ;  /* 0x00000006ff00a212 */ /* 0x000fc800078e33ff */
[----:B0-----:R-:W-:Y:S01]  /*01c0*/  ISETP.GE.OR P0, PT, R0, R5, P0 ;  /* 0x000000050000720c */ /* 0x001fe20000706670 */
[----:B------:R-:W-:-:S04]  /*01d0*/  IMAD.MOV R3, RZ, RZ, -R0 ;  /* 0x000000ffff037224 */ /* 0x000fc800078e0a00 */
[----:B------:R-:W-:-:S05]  /*01e0*/  IMAD R2, R6, R3, UR4 ;  /* 0x0000000406027e24 */ /* 0x000fca000f8e0203 */
[----:B------:R-:W-:-:S13]  /*01f0*/  ISETP.GE.OR P0, PT, R2, R6, P0 ;  /* 0x000000060200720c */ /* 0x000fda0000706670 */
[----:B------:R-:W-:Y:S05]  /*0200*/  @P0 EXIT ;  /* 0x000000000000094d */ /* 0x000fea0003800000 */
[----:B------:R-:W0:Y:S01]  /*0210*/  LDC R3, c[0x0][0x3a4] ;  /* 0x0000e900ff037b82 */ /* 0x000e220000000800 */
[----:B------:R-:W0:Y:S01]  /*0220*/  LDCU UR4, c[0x0][0x398] ;  /* 0x00007300ff0477ac */ /* 0x000e220008000800 */
[----:B------:R-:W1:Y:S06]  /*0230*/  LDCU.64 UR8, c[0x0][0x358] ;  /* 0x00006b00ff0877ac */ /* 0x000e6c0008000a00 */
[----:B------:R-:W0:Y:S02]  /*0240*/  LDC R6, c[0x0][0x3a8] ;  /* 0x0000ea00ff067b82 */ /* 0x000e240000000800 */
[----:B0-----:R-:W-:-:S04]  /*0250*/  VIMNMX3 R3, R3, UR4, R6, PT ;  /* 0x0000000403037c0f */ /* 0x001fc8000b800106 */
[----:B------:R-:W-:Y:S02]  /*0260*/  ISETP.GE.AND P0, PT, R3, 0x1, PT ;  /* 0x000000010300780c */ /* 0x000fe40003f06270 */
[----:B------:R-:W-:-:S11]  /*0270*/  MOV R3, RZ ;  /* 0x000000ff00037202 */ /* 0x000fd60000000f00 */
[----:B-1----:R-:W-:Y:S05]  /*0280*/  @!P0 BRA `(.L_x_0) ;  /* 0x0000000c00d08947 */ /* 0x002fea0003800000 */
[C---:B------:R-:W-:Y:S01]  /*0290*/  LOP3.LUT R4, R6.reuse, 0x7, RZ, 0xc0, !PT ;  /* 0x0000000706047812 */ /* 0x040fe200078ec0ff */
[----:B------:R-:W-:Y:S01]  /*02a0*/  IMAD.MOV.U32 R3, RZ, RZ, RZ ;  /* 0x000000ffff037224 */ /* 0x000fe200078e00ff */
[----:B------:R-:W-:Y:S01]  /*02b0*/  LOP3.LUT R5, R6, 0x7ffffff8, RZ, 0xc0, !PT ;  /* 0x7ffffff806057812 */ /* 0x000fe200078ec0ff */
[----:B------:R-:W-:-:S07]  /*02c0*/  IMAD.MOV.U32 R6, RZ, RZ, RZ ;  /* 0x000000ffff067224 */ /* 0x000fce00078e00ff */
.L_x_7:
[----:B------:R-:W0:Y:S08]  /*02d0*/  LDC R7, c[0x0][0x3a0] ;  /* 0x0000e800ff077b82 */ /* 0x000e300000000800 */
[----:B------:R-:W1:Y:S01]  /*02e0*/  LDC.64 R10, c[0x0][0x398] ;  /* 0x0000e600ff0a7b82 */ /* 0x000e620000000a00 */
[C---:B0-----:R-:W-:Y:S02]  /*02f0*/  IMAD R8, R6.reuse, R7, UR6 ;  /* 0x0000000606087e24 */ /* 0x041fe4000f8e0207 */
[C---:B-1----:R-:W-:Y:S01]  /*0300*/  IMAD R7, R6.reuse, R11, UR5 ;  /* 0x0000000506077e24 */ /* 0x042fe2000f8e020b */
[----:B------:R-:W-:-:S04]  /*0310*/  IADD3 R6, PT, PT, R6, 0x1, RZ ;  /* 0x0000000106067810 */ /* 0x000fc80007ffe0ff */
[----:B------:R-:W-:Y:S01]  /*0320*/  ISETP.NE.AND P5, PT, R6, R10, PT ;  /* 0x0000000a0600720c */ /* 0x000fe20003fa5270 */
[----:B------:R-:W-:-:S12]  /*0330*/  IMAD.MOV.U32 R10, RZ, RZ, RZ ;  /* 0x000000ffff0a7224 */ /* 0x000fd800078e00ff */
.L_x_6:
[----:B------:R-:W0:Y:S01]  /*0340*/  LDC.64 R12, c[0x0][0x3a8] ;  /* 0x0000ea00ff0c7b82 */ /* 0x000e220000000a00 */
[----:B------:R-:W-:-:S07]  /*0350*/  IMAD.MOV.U32 R18, RZ, RZ, RZ ;  /* 0x000000ffff127224 */ /* 0x000fce00078e00ff */
[----:B------:R-:W1:Y:S08]  /*0360*/  LDC R9, c[0x0][0x3bc] ;  /* 0x0000ef00ff097b82 */ /* 0x000e700000000800 */
[----:B------:R-:W1:Y:S08]  /*0370*/  LDC R20, c[0x0][0x3c0] ;  /* 0x0000f000ff147b82 */ /* 0x000e700000000800 */
[----:B------:R-:W2:Y:S01]  /*0380*/  LDC R15, c[0x0][0x3a4] ;  /* 0x0000e900ff0f7b82 */ /* 0x000ea20000000800 */
[----:B0-----:R-:W-:Y:S01]  /*0390*/  ISETP.GE.U32.AND P1, PT, R12, 0x8, PT ;  /* 0x000000080c00780c */ /* 0x001fe20003f26070 */
[----:B-1----:R-:W-:-:S04]  /*03a0*/  IMAD R11, R10, R9, -R20 ;  /* 0x000000090a0b7224 */ /* 0x002fc800078e0a14 */
[----:B------:R-:W-:Y:S02]  /*03b0*/  IMAD.IADD R14, R0, 0x1, R11 ;  /* 0x00000001000e7824 */ /* 0x000fe400078e020b */
[----:B--2---:R-:W-:Y:S01]  /*03c0*/  IMAD R21, R7, R15, R10 ;  /* 0x0000000f07157224 */ /* 0x004fe200078e020a */
[----:B------:R-:W-:Y:S01]  /*03d0*/  IADD3 R10, PT, PT, R10, 0x1, RZ ;  /* 0x000000010a0a7810 */ /* 0x000fe20007ffe0ff */
[-C--:B------:R-:W-:Y:S01]  /*03e0*/  IMAD R11, R8, R13.reuse, R14 ;  /* 0x0000000d080b7224 */ /* 0x080fe200078e020e */
[----:B------:R-:W-:Y:S01]  /*03f0*/  ISETP.GE.AND P0, PT, R14, R13, PT ;  /* 0x0000000d0e00720c */ /* 0x000fe20003f06270 */
[----:B------:R-:W-:Y:S01]  /*0400*/  IMAD R21, R21, R12, RZ ;  /* 0x0000000c15157224 */ /* 0x000fe200078e02ff */
[----:B------:R-:W-:Y:S02]  /*0410*/  ISETP.NE.AND P6, PT, R10, R15, PT ;  /* 0x0000000f0a00720c */ /* 0x000fe40003fc5270 */
[----:B------:R-:W-:Y:S01]  /*0420*/  ISETP.GT.AND P0, PT, R14, -0x1, !P0 ;  /* 0xffffffff0e00780c */ /* 0x000fe20004704270 */
[----:B------:R-:W-:-:S12]  /*0430*/  @!P1 BRA `(.L_x_1) ;  /* 0x00000004009c9947 */ /* 0x000fd80003800000 */
[----:B------:R-:W0:Y:S01]  /*0440*/  LDC.64 R12, c[0x0][0x388] ;  /* 0x0000e200ff0c7b82 */ /* 0x000e220000000a00 */
[----:B------:R-:W-:Y:S01]  /*0450*/  IMAD.MOV R23, RZ, RZ, -R5 ;  /* 0x000000ffff177224 */ /* 0x000fe200078e0a05 */
[----:B------:R-:W-:Y:S01]  /*0460*/  MOV R24, R21 ;  /* 0x0000001500187202 */ /* 0x000fe20000000f00 */
[----:B------:R-:W-:-:S05]  /*0470*/  IMAD.MOV.U32 R25, RZ, RZ, RZ ;  /* 0x000000ffff197224 */ /* 0x000fca00078e00ff */
[----:B------:R-:W1:Y:S01]  /*0480*/  LDC R22, c[0x0][0x3b0] ;  /* 0x0000ec00ff167b82 */ /* 0x000e620000000800 */
[----:B0-----:R-:W-:-:S03]  /*0490*/  IMAD.WIDE R12, R21, 0x4, R12 ;  /* 0x00000004150c7825 */ /* 0x001fc600078e020c */
[----:B------:R-:W-:-:S04]  /*04a0*/  IADD3 R18, P1, PT, R12, 0x10, RZ ;  /* 0x000000100c127810 */ /* 0x000fc80007f3e0ff */
[----:B------:R-:W-:-:S09]  /*04b0*/  IADD3.X R27, PT, PT, RZ, R13, RZ, P1, !PT ;  /* 0x0000000dff1b7210 */ /* 0x000fd20000ffe4ff */
.L_x_2:
[----:B------:R-:W0:Y:S08]  /*04c0*/  LDC R9, c[0x0][0x3bc] ;  /* 0x0000ef00ff097b82 */ /* 0x000e300000000800 */
[----:B------:R-:W0:Y:S08]  /*04d0*/  LDC R20, c[0x0][0x3c0] ;  /* 0x0000f000ff147b82 */ /* 0x000e300000000800 */
[----:B------:R-:W2:Y:S08]  /*04e0*/  LDC.64 R12, c[0x0][0x388] ;  /* 0x0000e200ff0c7b82 */ /* 0x000eb00000000a00 */
[----:B------:R-:W3:Y:S01]  /*04f0*/  LDC.64 R14, c[0x0][0x380] ;  /* 0x0000e000ff0e7b82 */ /* 0x000ee20000000a00 */
[----:B0-----:R-:W-:-:S04]  /*0500*/  IMAD R19, R25, R9, -R20 ;  /* 0x0000000919137224 */ /* 0x001fc800078e0a14 */
[----:B------:R-:W-:-:S05]  /*0510*/  IMAD.IADD R19, R2, 0x1, R19 ;  /* 0x0000000102137824 */ /* 0x000fca00078e0213 */
[----:B-1----:R-:W-:-:S04]  /*0520*/  ISETP.GE.AND P1, PT, R19, R22, PT ;  /* 0x000000161300720c */ /* 0x002fc80003f26270 */
[----:B------:R-:W-:-:S04]  /*0530*/  ISETP.GT.AND P1, PT, R19, -0x1, !P1 ;  /* 0xffffffff1300780c */ /* 0x000fc80004f24270 */
[----:B------:R-:W-:-:S13]  /*0540*/  PLOP3.LUT P1, PT, P0, P1, PT, 0x80, 0x8 ;  /* 0x000000000008781c */ /* 0x000fda0000723070 */
[----:B------:R-:W-:Y:S02]  /*0550*/  @P1 IMAD R17, R11, R22, R19 ;  /* 0x000000160b111224 */ /* 0x000fe400078e0213 */
[----:B--2---:R-:W-:-:S04]  /*0560*/  @P1 IMAD.WIDE R12, R24, 0x4, R12 ;  /* 0x00000004180c1825 */ /* 0x004fc800078e020c */
[----:B---3--:R-:W-:Y:S02]  /*0570*/  @P1 IMAD.WIDE R16, R17, 0x4, R14 ;  /* 0x0000000411101825 */ /* 0x008fe400078e020e */
[----:B------:R-:W2:Y:S04]  /*0580*/  @P1 LDG.E R12, desc[UR8][R12.64] ;  /* 0x000000080c0c1981 */ /* 0x000ea8000c1e1900 */
[----:B------:R0:W2:Y:S01]  /*0590*/  @P1 LDG.E R16, desc[UR8][R16.64] ;  /* 0x0000000810101981 */ /* 0x0000a2000c1e1900 */
[----:B------:R-:W-:-:S04]  /*05a0*/  IADD3 R26, PT, PT, R19, R9, RZ ;  /* 0x00000009131a7210 */ /* 0x000fc80007ffe0ff */
[C---:B------:R-:W-:Y:S01]  /*05b0*/  ISETP.GE.AND P3, PT, R26.reuse, R22, PT ;  /* 0x000000161a00720c */ /* 0x040fe20003f66270 */
[----:B------:R-:W-:-:S03]  /*05c0*/  IMAD.IADD R19, R26, 0x1, R9 ;  /* 0x000000011a137824 */ /* 0x000fc600078e0209 */
[----:B------:R-:W-:Y:S02]  /*05d0*/  ISETP.GT.AND P3, PT, R26, -0x1, !P3 ;  /* 0xffffffff1a00780c */ /* 0x000fe40005f64270 */
[C---:B------:R-:W-:Y:S02]  /*05e0*/  ISETP.GE.AND P4, PT, R19.reuse, R22, PT ;  /* 0x000000161300720c */ /* 0x040fe40003f86270 */
[----:B------:R-:W-:Y:S02]  /*05f0*/  PLOP3.LUT P3, PT, P0, P3, PT, 0x80, 0x8 ;  /* 0x000000000008781c */ /* 0x000fe40000767070 */
[----:B------:R-:W-:-:S04]  /*0600*/  ISETP.GT.AND P4, PT, R19, -0x1, !P4 ;  /* 0xffffffff1300780c */ /* 0x000fc80006784270 */
[----:B------:R-:W-:-:S07]  /*0610*/  PLOP3.LUT P4, PT, P0, P4, PT, 0x80, 0x8 ;  /* 0x000000000008781c */ /* 0x000fce0000789070 */
[----:B------:R-:W1:Y:S01]  /*0620*/  @P3 LDC.64 R14, c[0x0][0x380] ;  /* 0x0000e000ff0e3b82 */ /* 0x000e620000000a00 */
[----:B0-----:R-:W-:Y:S02]  /*0630*/  @P3 IMAD R17, R11, R22, R26 ;  /* 0x000000160b113224 */ /* 0x001fe400078e021a */
[----:B--2---:R-:W-:Y:S02]  /*0640*/  @P1 FFMA R3, R16, R12, R3 ;  /* 0x0000000c10031223 */ /* 0x004fe40000000003 */
[----:B-1----:R-:W-:-:S03]  /*0650*/  @P3 IMAD.WIDE R16, R17, 0x4, R14 ;  /* 0x0000000411103825 */ /* 0x002fc600078e020e */
[----:B------:R-:W0:Y:S01]  /*0660*/  @P4 LDC.64 R12, c[0x0][0x380] ;  /* 0x0000e000ff0c4b82 */ /* 0x000e220000000a00 */
[----:B------:R-:W-:Y:S02]  /*0670*/  @P4 IMAD R15, R11, R22, R19 ;  /* 0x000000160b0f4224 */ /* 0x000fe400078e0213 */
[----:B------:R-:W2:Y:S02]  /*0680*/  @P3 LDG.E R16, desc[UR8][R16.64] ;  /* 0x0000000810103981 */ /* 0x000ea4000c1e1900 */
[----:B0-----:R-:W-:Y:S01]  /*0690*/  @P4 IMAD.WIDE R14, R15, 0x4, R12 ;  /* 0x000000040f0e4825 */ /* 0x001fe200078e020c */
[----:B------:R-:W-:-:S03]  /*06a0*/  MOV R12, R18 ;  /* 0x00000012000c7202 */ /* 0x000fc60000000f00 */
[----:B------:R-:W-:Y:S02]  /*06b0*/  IMAD.MOV.U32 R13, RZ, RZ, R27 ;  /* 0x000000ffff0d7224 */ /* 0x000fe400078e001b */
[----:B------:R-:W3:Y:S04]  /*06c0*/  @P4 LDG.E R14, desc[UR8][R14.64] ;  /* 0x000000080e0e4981 */ /* 0x000ee8000c1e1900 */
[----:B------:R-:W2:Y:S04]  /*06d0*/  @P3 LDG.E R26, desc[UR8][R12.64+-0xc] ;  /* 0xfffff4080c1a3981 */ /* 0x000ea8000c1e1900 */
[----:B------:R-:W3:Y:S01]  /*06e0*/  @P4 LDG.E R27, desc[UR8][R12.64+-0x8] ;  /* 0xfffff8080c1b4981 */ /* 0x000ee2000c1e1900 */
        /* <DEDUP_REMOVED lines=8> */
[----:B------:R-:W-:Y:S02]  /*0770*/  @P1 IMAD R19, R11, R22, R19 ;  /* 0x000000160b131224 */ /* 0x000fe400078e0213 */
[----:B--2---:R-:W-:Y:S02]  /*0780*/  @P3 FFMA R3, R16, R26, R3 ;  /* 0x0000001a10033223 */ /* 0x004fe40000000003 */
[----:B------:R-:W0:Y:S01]  /*0790*/  @P1 LDC.64 R16, c[0x0][0x380] ;  /* 0x0000e000ff101b82 */ /* 0x000e220000000a00 */
[----:B------:R-:W2:Y:S01]  /*07a0*/  @P1 LDG.E R26, desc[UR8][R12.64+-0x4] ;  /* 0xfffffc080c1a1981 */ /* 0x000ea2000c1e1900 */
[----:B---3--:R-:W-:-:S03]  /*07b0*/  @P4 FFMA R3, R14, R27, R3 ;  /* 0x0000001b0e034223 */ /* 0x008fc60000000003 */
[----:B------:R-:W3:Y:S03]  /*07c0*/  @P2 LDG.E R27, desc[UR8][R12.64] ;  /* 0x000000080c1b2981 */ /* 0x000ee6000c1e1900 */
[----:B------:R-:W1:Y:S01]  /*07d0*/  @P2 LDC.64 R14, c[0x0][0x380] ;  /* 0x0000e000ff0e2b82 */ /* 0x000e620000000a00 */
[----:B0-----:R-:W-:-:S04]  /*07e0*/  @P1 IMAD.WIDE R16, R19, 0x4, R16 ;  /* 0x0000000413101825 */ /* 0x001fc800078e0210 */
[----:B------:R-:W-:Y:S02]  /*07f0*/  @P2 IMAD R19, R11, R22, R18 ;  /* 0x000000160b132224 */ /* 0x000fe400078e0212 */
[----:B------:R-:W2:Y:S02]  /*0800*/  @P1 LDG.E R16, desc[UR8][R16.64] ;  /* 0x0000000810101981 */ /* 0x000ea4000c1e1900 */
[----:B-1----:R-:W-:-:S06]  /*0810*/  @P2 IMAD.WIDE R14, R19, 0x4, R14 ;  /* 0x00000004130e2825 */ /* 0x002fcc00078e020e */
[----:B------:R-:W3:Y:S01]  /*0820*/  @P2 LDG.E R14, desc[UR8][R14.64] ;  /* 0x000000080e0e2981 */ /* 0x000ee2000c1e1900 */
[----:B------:R-:W-:-:S05]  /*0830*/  IADD3 R18, PT, PT, R18, R9, RZ ;  /* 0x0000000912127210 */ /* 0x000fca0007ffe0ff */
[----:B------:R-:W-:-:S05]  /*0840*/  IMAD.IADD R19, R18, 0x1, R9 ;  /* 0x0000000112137824 */ /* 0x000fca00078e0209 */
[----:B------:R-:W-:-:S04]  /*0850*/  ISETP.GE.AND P3, PT, R19, R22, PT ;  /* 0x000000161300720c */ /* 0x000fc80003f66270 */
[----:B------:R-:W-:-:S04]  /*0860*/  ISETP.GT.AND P3, PT, R19, -0x1, !P3 ;  /* 0xffffffff1300780c */ /* 0x000fc80005f64270 */
[----:B------:R-:W-:Y:S02]  /*0870*/  PLOP3.LUT P3, PT, P0, P3, PT, 0x80, 0x8 ;  /* 0x000000000008781c */ /* 0x000fe40000767070 */
[----:B------:R-:W-:-:S04]  /*0880*/  ISETP.GE.AND P4, PT, R18, R22, PT ;  /* 0x000000161200720c */ /* 0x000fc80003f86270 */
[----:B------:R-:W-:-:S04]  /*0890*/  ISETP.GT.AND P4, PT, R18, -0x1, !P4 ;  /* 0xffffffff1200780c */ /* 0x000fc80006784270 */
[----:B------:R-:W-:-:S13]  /*08a0*/  PLOP3.LUT P4, PT, P0, P4, PT, 0x80, 0x8 ;  /* 0x000000000008781c */ /* 0x000fda0000789070 */
[----:B------:R-:W-:Y:S02]  /*08b0*/  @P4 IMAD R29, R11, R22, R18 ;  /* 0x000000160b1d4224 */ /* 0x000fe400078e0212 */
[----:B--2---:R-:W-:Y:S02]  /*08c0*/  @P1 FFMA R3, R16, R26, R3 ;  /* 0x0000001a10031223 */ /* 0x004fe40000000003 */
[----:B------:R-:W0:Y:S01]  /*08d0*/  @P3 LDC.64 R16, c[0x0][0x380] ;  /* 0x0000e000ff103b82 */ /* 0x000e220000000a00 */
[----:B------:R-:W2:Y:S01]  /*08e0*/  @P4 LDG.E R26, desc[UR8][R12.64+0x4] ;  /* 0x000004080c1a4981 */ /* 0x000ea2000c1e1900 */
[----:B---3--:R-:W-:Y:S01]  /*08f0*/  @P2 FFMA R3, R14, R27, R3 ;  /* 0x0000001b0e032223 */ /* 0x008fe20000000003 */
[----:B------:R-:W-:-:S05]  /*0900*/  IADD3 R27, PT, PT, R19, R9, RZ ;  /* 0x00000009131b7210 */ /* 0x000fca0007ffe0ff */
[----:B------:R-:W1:Y:S01]  /*0910*/  @P4 LDC.64 R14, c[0x0][0x380] ;  /* 0x0000e000ff0e4b82 */ /* 0x000e620000000a00 */
[----:B------:R-:W-:-:S04]  /*0920*/  ISETP.GE.AND P1, PT, R27, R22, PT ;  /* 0x000000161b00720c */ /* 0x000fc80003f26270 */
[----:B------:R-:W-:-:S04]  /*0930*/  ISETP.GT.AND P1, PT, R27, -0x1, !P1 ;  /* 0xffffffff1b00780c */ /* 0x000fc80004f24270 */
[----:B------:R-:W-:Y:S01]  /*0940*/  PLOP3.LUT P1, PT, P0, P1, PT, 0x80, 0x8 ;  /* 0x000000000008781c */ /* 0x000fe20000723070 */
[----:B------:R-:W-:-:S04]  /*0950*/  @P3 IMAD R19, R11, R22, R19 ;  /* 0x000000160b133224 */ /* 0x000fc800078e0213 */
[----:B0-----:R-:W-:-:S06]  /*0960*/  @P3 IMAD.WIDE R16, R19, 0x4, R16 ;  /* 0x0000000413103825 */ /* 0x001fcc00078e0210 */
[----:B------:R-:W3:Y:S02]  /*0970*/  @P3 LDG.E R16, desc[UR8][R16.64] ;  /* 0x0000000810103981 */ /* 0x000ee4000c1e1900 */
[----:B------:R-:W0:Y:S01]  /*0980*/  @P1 LDC.64 R18, c[0x0][0x380] ;  /* 0x0000e000ff121b82 */ /* 0x000e220000000a00 */
[----:B-1----:R-:W-:-:S04]  /*0990*/  @P4 IMAD.WIDE R14, R29, 0x4, R14 ;  /* 0x000000041d0e4825 */ /* 0x002fc800078e020e */
[----:B------:R-:W-:Y:S02]  /*09a0*/  @P1 IMAD R29, R11, R22, R27 ;  /* 0x000000160b1d1224 */ /* 0x000fe400078e021b */
[----:B------:R-:W2:Y:S02]  /*09b0*/  @P4 LDG.E R14, desc[UR8][R14.64] ;  /* 0x000000080e0e4981 */ /* 0x000ea4000c1e1900 */
[----:B0-----:R-:W-:Y:S02]  /*09c0*/  @P1 IMAD.WIDE R28, R29, 0x4, R18 ;  /* 0x000000041d1c1825 */ /* 0x001fe400078e0212 */
[----:B------:R-:W3:Y:S04]  /*09d0*/  @P3 LDG.E R18, desc[UR8][R12.64+0x8] ;  /* 0x000008080c123981 */ /* 0x000ee8000c1e1900 */
[----:B------:R-:W4:Y:S04]  /*09e0*/  @P1 LDG.E R28, desc[UR8][R28.64] ;  /* 0x000000081c1c1981 */ /* 0x000f28000c1e1900 */
[----:B------:R-:W4:Y:S01]  /*09f0*/  @P1 LDG.E R19, desc[UR8][R12.64+0xc] ;  /* 0x00000c080c131981 */ /* 0x000f22000c1e1900 */
[----:B------:R-:W-:Y:S01]  /*0a00*/  VIADD R23, R23, 0x8 ;  /* 0x0000000817177836 */ /* 0x000fe20000000000 */
[----:B------:R-:W-:Y:S01]  /*0a10*/  IADD3 R24, PT, PT, R24, 0x8, RZ ;  /* 0x0000000818187810 */ /* 0x000fe20007ffe0ff */
[----:B------:R-:W-:-:S02]  /*0a20*/  VIADD R25, R25, 0x8 ;  /* 0x0000000819197836 */ /* 0x000fc40000000000 */
[----:B--2---:R-:W-:-:S04]  /*0a30*/  @P4 FFMA R3, R14, R26, R3 ;  /* 0x0000001a0e034223 */ /* 0x004fc80000000003 */
[----:B---3--:R-:W-:Y:S01]  /*0a40*/  @P3 FFMA R3, R16, R18, R3 ;  /* 0x0000001210033223 */ /* 0x008fe20000000003 */
[----:B------:R-:W-:Y:S02]  /*0a50*/  ISETP.NE.AND P3, PT, R23, RZ, PT ;  /* 0x000000ff1700720c */ /* 0x000fe40003f65270 */
[----:B------:R-:W-:-:S04]  /*0a60*/  IADD3 R18, P2, PT, R12, 0x20, RZ ;  /* 0x000000200c127810 */ /* 0x000fc80007f5e0ff */
[----:B------:R-:W-:Y:S01]  /*0a70*/  IADD3.X R27, PT, PT, RZ, R13, RZ, P2, !PT ;  /* 0x0000000dff1b7210 */ /* 0x000fe200017fe4ff */
[----:B----4-:R-:W-:-:S06]  /*0a80*/  @P1 FFMA R3, R28, R19, R3 ;  /* 0x000000131c031223 */ /* 0x010fcc0000000003 */
[----:B------:R-:W-:Y:S05]  /*0a90*/  @P3 BRA `(.L_x_2) ;  /* 0xfffffff800883947 */ /* 0x000fea000383ffff */
[----:B------:R-:W-:-:S07]  /*0aa0*/  IMAD.MOV.U32 R18, RZ, RZ, R5 ;  /* 0x000000ffff127224 */ /* 0x000fce00078e0005 */
.L_x_1:
[----:B------:R-:W-:-:S13]  /*0ab0*/  ISETP.NE.AND P1, PT, R4, RZ, PT ;  /* 0x000000ff0400720c */ /* 0x000fda0003f25270 */
[----:B------:R-:W-:Y:S05]  /*0ac0*/  @!P1 BRA `(.L_x_3) ;  /* 0x0000000400b89947 */ /* 0x000fea0003800000 */
[----:B------:R-:W0:Y:S01]  /*0ad0*/  LDCU UR4, c[0x0][0x3a8] ;  /* 0x00007500ff0477ac */ /* 0x000e220008000800 */
[----:B------:R-:W-:-:S04]  /*0ae0*/  IADD3 R12, PT, PT, R4, -0x1, RZ ;  /* 0xffffffff040c7810 */ /* 0x000fc80007ffe0ff */
[----:B------:R-:W-:Y:S01]  /*0af0*/  ISETP.GE.U32.AND P1, PT, R12, 0x3, PT ;  /* 0x000000030c00780c */ /* 0x000fe20003f26070 */
[----:B0-----:R-:W-:-:S12]  /*0b00*/  ULOP3.LUT UP0, UR7, UR4, 0x3, URZ, 0xc0, !UPT ;  /* 0x0000000304077892 */ /* 0x001fd8000f80c0ff */
[----:B------:R-:W-:Y:S05]  /*0b10*/  @!P1 BRA `(.L_x_4) ;  /* 0x0000000000cc9947 */ /* 0x000fea0003800000 */
[----:B------:R-:W0:Y:S01]  /*0b20*/  LDC R24, c[0x0][0x3b0] ;  /* 0x0000ec00ff187b82 */ /* 0x000e220000000800 */
[----:B------:R-:W-:Y:S01]  /*0b30*/  IMAD R23, R18, R9, -R20 ;  /* 0x0000000912177224 */ /* 0x000fe200078e0a14 */
[----:B------:R-:W-:-:S03]  /*0b40*/  IADD3 R19, P4, PT, R21, R18, RZ ;  /* 0x0000001215137210 */ /* 0x000fc60007f9e0ff */
[----:B------:R-:W-:Y:S01]  /*0b50*/  IMAD.IADD R23, R2, 0x1, R23 ;  /* 0x0000000102177824 */ /* 0x000fe200078e0217 */
[----:B------:R-:W-:Y:S02]  /*0b60*/  LEA.HI.X.SX32 R26, R21, RZ, 0x1, P4 ;  /* 0x000000ff151a7211 */ /* 0x000fe400020f0eff */
[----:B------:R-:W1:Y:S02]  /*0b70*/  LDC.64 R12, c[0x0][0x388] ;  /* 0x0000e200ff0c7b82 */ /* 0x000e640000000a00 */
[----:B------:R-:W-:-:S06]  /*0b80*/  IADD3 R22, PT, PT, R23, R9, RZ ;  /* 0x0000000917167210 */ /* 0x000fcc0007ffe0ff */
[----:B------:R-:W2:Y:S01]  /*0b90*/  LDC.64 R16, c[0x0][0x380] ;  /* 0x0000e000ff107b82 */ /* 0x000ea20000000a00 */
[----:B0-----:R-:W-:-:S07]  /*0ba0*/  ISETP.GE.AND P1, PT, R23, R24, PT ;  /* 0x000000181700720c */ /* 0x001fce0003f26270 */
[----:B------:R-:W0:Y:S01]  /*0bb0*/  LDC.64 R14, c[0x0][0x388] ;  /* 0x0000e200ff0e7b82 */ /* 0x000e220000000a00 */
[C---:B------:R-:W-:Y:S02]  /*0bc0*/  ISETP.GE.AND P2, PT, R22.reuse, R24, PT ;  /* 0x000000181600720c */ /* 0x040fe40003f46270 */
[----:B------:R-:W-:Y:S02]  /*0bd0*/  ISETP.GT.AND P1, PT, R23, -0x1, !P1 ;  /* 0xffffffff1700780c */ /* 0x000fe40004f24270 */
[----:B------:R-:W-:Y:S02]  /*0be0*/  ISETP.GT.AND P2, PT, R22, -0x1, !P2 ;  /* 0xffffffff1600780c */ /* 0x000fe40005744270 */
[----:B------:R-:W-:Y:S02]  /*0bf0*/  PLOP3.LUT P1, PT, P0, P1, PT, 0x80, 0x8 ;  /* 0x000000000008781c */ /* 0x000fe40000723070 */
[----:B-1----:R-:W-:Y:S02]  /*0c00*/  LEA R12, P3, R19, R12, 0x2 ;  /* 0x0000000c130c7211 */ /* 0x002fe400078610ff */
[----:B------:R-:W-:-:S02]  /*0c10*/  PLOP3.LUT P2, PT, P0, P2, PT, 0x80, 0x8 ;  /* 0x000000000008781c */ /* 0x000fc40000745070 */
[----:B------:R-:W-:Y:S02]  /*0c20*/  LEA.HI.X R13, R19, R13, R26, 0x2, P3 ;  /* 0x0000000d130d7211 */ /* 0x000fe400018f141a */
[----:B------:R-:W-:-:S04]  /*0c30*/  IADD3 R19, PT, PT, R22, R9, RZ ;  /* 0x0000000916137210 */ /* 0x000fc80007ffe0ff */
[-C--:B------:R-:W-:Y:S01]  /*0c40*/  ISETP.GE.AND P4, PT, R19, R24.reuse, PT ;  /* 0x000000181300720c */ /* 0x080fe20003f86270 */
[-C--:B------:R-:W-:Y:S02]  /*0c50*/  @P1 IMAD R27, R11, R24.reuse, R23 ;  /* 0x000000180b1b1224 */ /* 0x080fe400078e0217 */
[C---:B------:R-:W-:Y:S01]  /*0c60*/  IMAD.IADD R23, R19.reuse, 0x1, R9 ;  /* 0x0000000113177824 */ /* 0x040fe200078e0209 */
[----:B------:R-:W-:Y:S01]  /*0c70*/  ISETP.GT.AND P4, PT, R19, -0x1, !P4 ;  /* 0xffffffff1300780c */ /* 0x000fe20006784270 */
[----:B--2---:R-:W-:Y:S02]  /*0c80*/  @P1 IMAD.WIDE R26, R27, 0x4, R16 ;  /* 0x000000041b1a1825 */ /* 0x004fe400078e0210 */
[----:B------:R-:W1:Y:S01]  /*0c90*/  @P2 LDC.64 R16, c[0x0][0x380] ;  /* 0x0000e000ff102b82 */ /* 0x000e620000000a00 */
[-C--:B------:R-:W-:Y:S01]  /*0ca0*/  ISETP.GE.AND P3, PT, R23, R24.reuse, PT ;  /* 0x000000181700720c */ /* 0x080fe20003f66270 */
[----:B------:R-:W-:Y:S01]  /*0cb0*/  @P1 IMAD.IADD R25, R21, 0x1, R18 ;  /* 0x0000000115191824 */ /* 0x000fe200078e0212 */
[----:B------:R-:W-:Y:S01]  /*0cc0*/  PLOP3.LUT P4, PT, P0, P4, PT, 0x80, 0x8 ;  /* 0x000000000008781c */ /* 0x000fe20000789070 */
[----:B------:R-:W-:Y:S01]  /*0cd0*/  @P2 IMAD R22, R11, R24, R22 ;  /* 0x000000180b162224 */ /* 0x000fe200078e0216 */
[----:B------:R-:W-:Y:S01]  /*0ce0*/  ISETP.GT.AND P3, PT, R23, -0x1, !P3 ;  /* 0xffffffff1700780c */ /* 0x000fe20005f64270 */
[----:B0-----:R-:W-:Y:S01]  /*0cf0*/  @P1 IMAD.WIDE R14, R25, 0x4, R14 ;  /* 0x00000004190e1825 */ /* 0x001fe200078e020e */
[----:B------:R-:W2:Y:S02]  /*0d00*/  @P1 LDG.E R26, desc[UR8][R26.64] ;  /* 0x000000081a1a1981 */ /* 0x000ea4000c1e1900 */
[----:B------:R-:W-:-:S03]  /*0d10*/  PLOP3.LUT P3, PT, P0, P3, PT, 0x80, 0x8 ;  /* 0x000000000008781c */ /* 0x000fc60000767070 */
[----:B------:R-:W2:Y:S04]  /*0d20*/  @P1 LDG.E R14, desc[UR8][R14.64] ;  /* 0x000000080e0e1981 */ /* 0x000ea8000c1e1900 */
[----:B------:R-:W0:Y:S06]  /*0d30*/  @P4 LDC.64 R28, c[0x0][0x380] ;  /* 0x0000e000ff1c4b82 */ /* 0x000e2c0000000a00 */
[----:B------:R-:W-:Y:S01]  /*0d40*/  @P3 IMAD R25, R11, R24, R23 ;  /* 0x000000180b193224 */ /* 0x000fe200078e0217 */
[----:B------:R-:W3:Y:S01]  /*0d50*/  @P4 LDG.E R15, desc[UR8][R12.64+0x8] ;  /* 0x000008080c0f4981 */ /* 0x000ee2000c1e1900 */
[----:B-1----:R-:W-:-:S02]  /*0d60*/  @P2 IMAD.WIDE R22, R22, 0x4, R16 ;  /* 0x0000000416162825 */ /* 0x002fc400078e0210 */
[----:B------:R-:W1:Y:S02]  /*0d70*/  @P3 LDC.64 R16, c[0x0][0x380] ;  /* 0x0000e000ff103b82 */ /* 0x000e640000000a00 */
[----:B------:R-:W-:Y:S02]  /*0d80*/  @P4 IMAD R19, R11, R24, R19 ;  /* 0x000000180b134224 */ /* 0x000fe400078e0213 */
[----:B------:R-:W4:Y:S04]  /*0d90*/  @P2 LDG.E R22, desc[UR8][R22.64] ;  /* 0x0000000816162981 */ /* 0x000f28000c1e1900 */
[----:B------:R-:W5:Y:S01]  /*0da0*/  @P3 LDG.E R24, desc[UR8][R12.64+0xc] ;  /* 0x00000c080c183981 */ /* 0x000f62000c1e1900 */
[----:B0-----:R-:W-:-:S03]  /*0db0*/  @P4 IMAD.WIDE R28, R19, 0x4, R28 ;  /* 0x00000004131c4825 */ /* 0x001fc600078e021c */
[----:B------:R-:W4:Y:S04]  /*0dc0*/  @P2 LDG.E R19, desc[UR8][R12.64+0x4] ;  /* 0x000004080c132981 */ /* 0x000f28000c1e1900 */
[----:B------:R-:W3:Y:S01]  /*0dd0*/  @P4 LDG.E R28, desc[UR8][R28.64] ;  /* 0x000000081c1c4981 */ /* 0x000ee2000c1e1900 */
[----:B-1----:R-:W-:-:S06]  /*0de0*/  @P3 IMAD.WIDE R16, R25, 0x4, R16 ;  /* 0x0000000419103825 */ /* 0x002fcc00078e0210 */
[----:B------:R-:W5:Y:S01]  /*0df0*/  @P3 LDG.E R16, desc[UR8][R16.64] ;  /* 0x0000000810103981 */ /* 0x000f62000c1e1900 */
[----:B------:R-:W-:Y:S01]  /*0e00*/  IADD3 R18, PT, PT, R18, 0x4, RZ ;  /* 0x0000000412127810 */ /* 0x000fe20007ffe0ff */
[----:B--2---:R-:W-:-:S04]  /*0e10*/  @P1 FFMA R3, R26, R14, R3 ;  /* 0x0000000e1a031223 */ /* 0x004fc80000000003 */
[----:B----4-:R-:W-:-:S04]  /*0e20*/  @P2 FFMA R3, R22, R19, R3 ;  /* 0x0000001316032223 */ /* 0x010fc80000000003 */
[----:B---3--:R-:W-:-:S04]  /*0e30*/  @P4 FFMA R3, R28, R15, R3 ;  /* 0x0000000f1c034223 */ /* 0x008fc80000000003 */
[----:B-----5:R-:W-:-:S07]  /*0e40*/  @P3 FFMA R3, R16, R24, R3 ;  /* 0x0000001810033223 */ /* 0x020fce0000000003 */
.L_x_4:
[----:B------:R-:W-:Y:S05]  /*0e50*/  BRA.U !UP0, `(.L_x_3) ;  /* 0x0000000108d47547 */ /* 0x000fea000b800000 */
[----:B------:R-:W-:Y:S02]  /*0e60*/  UISETP.NE.AND UP0, UPT, UR7, 0x1, UPT ;  /* 0x000000010700788c */ /* 0x000fe4000bf05270 */
[----:B------:R-:W-:-:S04]  /*0e70*/  ULOP3.LUT UR4, UR4, 0x1, URZ, 0xc0, !UPT ;  /* 0x0000000104047892 */ /* 0x000fc8000f8ec0ff */
[----:B------:R-:W-:-:S03]  /*0e80*/  UISETP.NE.U32.AND UP1, UPT, UR4, 0x1, UPT ;  /* 0x000000010400788c */ /* 0x000fc6000bf25070 */
[----:B------:R-:W-:Y:S08]  /*0e90*/  BRA.U !UP0, `(.L_x_5) ;  /* 0x0000000108807547 */ /* 0x000ff0000b800000 */
[----:B------:R-:W0:Y:S01]  /*0ea0*/  LDC R25, c[0x0][0x3b0] ;  /* 0x0000ec00ff197b82 */ /* 0x000e220000000800 */
[----:B------:R-:W-:-:S04]  /*0eb0*/  IMAD R13, R18, R9, -R20 ;  /* 0x00000009120d7224 */ /* 0x000fc800078e0a14 */
[----:B------:R-:W-:-:S03]  /*0ec0*/  IMAD.IADD R26, R2, 0x1, R13 ;  /* 0x00000001021a7824 */ /* 0x000fc600078e020d */
[----:B------:R-:W1:Y:S02]  /*0ed0*/  LDC.64 R16, c[0x0][0x388] ;  /* 0x0000e200ff107b82 */ /* 0x000e640000000a00 */
[----:B------:R-:W-:-:S06]  /*0ee0*/  IADD3 R24, PT, PT, R26, R9, RZ ;  /* 0x000000091a187210 */ /* 0x000fcc0007ffe0ff */
[----:B------:R-:W2:Y:S01]  /*0ef0*/  LDC.64 R22, c[0x0][0x380] ;  /* 0x0000e000ff167b82 */ /* 0x000ea20000000a00 */
[-C--:B0-----:R-:W-:Y:S02]  /*0f00*/  ISETP.GE.AND P1, PT, R24, R25.reuse, PT ;  /* 0x000000191800720c */ /* 0x081fe40003f26270 */
[----:B------:R-:W-:Y:S02]  /*0f10*/  ISETP.GE.AND P2, PT, R26, R25, PT ;  /* 0x000000191a00720c */ /* 0x000fe40003f46270 */
[----:B------:R-:W-:Y:S02]  /*0f20*/  ISETP.GT.AND P1, PT, R24, -0x1, !P1 ;  /* 0xffffffff1800780c */ /* 0x000fe40004f24270 */
[----:B------:R-:W-:Y:S02]  /*0f30*/  ISETP.GT.AND P2, PT, R26, -0x1, !P2 ;  /* 0xffffffff1a00780c */ /* 0x000fe40005744270 */
[----:B------:R-:W-:Y:S02]  /*0f40*/  PLOP3.LUT P1, PT, P0, P1, PT, 0x80, 0x8 ;  /* 0x000000000008781c */ /* 0x000fe40000723070 */
[----:B------:R-:W-:-:S11]  /*0f50*/  PLOP3.LUT P2, PT, P0, P2, PT, 0x80, 0x8 ;  /* 0x000000000008781c */ /* 0x000fd60000745070 */
[----:B------:R-:W0:Y:S02]  /*0f60*/  @P1 LDC.64 R12, c[0x0][0x388] ;  /* 0x0000e200ff0c1b82 */ /* 0x000e240000000a00 */
[----:B------:R-:W-:Y:S02]  /*0f70*/  @P2 IMAD.IADD R19, R21, 0x1, R18 ;  /* 0x0000000115132824 */ /* 0x000fe400078e0212 */
[CC--:B------:R-:W-:Y:S02]  /*0f80*/  @P2 IMAD R27, R11.reuse, R25.reuse, R26 ;  /* 0x000000190b1b2224 */ /* 0x0c0fe400078e021a */
[----:B------:R-:W-:Y:S01]  /*0f90*/  @P1 IMAD R25, R11, R25, R24 ;  /* 0x000000190b191224 */ /* 0x000fe200078e0218 */
[----:B------:R-:W-:Y:S01]  /*0fa0*/  @P1 SHF.R.S32.HI R24, RZ, 0x1f, R18 ;  /* 0x0000001fff181819 */ /* 0x000fe20000011412 */
[----:B------:R-:W3:Y:S01]  /*0fb0*/  @P1 LDC.64 R14, c[0x0][0x380] ;  /* 0x0000e000ff0e1b82 */ /* 0x000ee20000000a00 */
[----:B-1----:R-:W-:Y:S01]  /*0fc0*/  @P2 IMAD.WIDE R16, R19, 0x4, R16 ;  /* 0x0000000413102825 */ /* 0x002fe200078e0210 */
[----:B------:R-:W-:-:S03]  /*0fd0*/  @P1 IADD3 R19, P3, PT, R21, R18, RZ ;  /* 0x0000001215131210 */ /* 0x000fc60007f7e0ff */
[----:B--2---:R-:W-:Y:S01]  /*0fe0*/  @P2 IMAD.WIDE R22, R27, 0x4, R22 ;  /* 0x000000041b162825 */ /* 0x004fe200078e0216 */
[----:B------:R-:W-:Y:S01]  /*0ff0*/  @P1 LEA.HI.X.SX32 R24, R21, R24, 0x1, P3 ;  /* 0x0000001815181211 */ /* 0x000fe200018f0eff */
[----:B------:R-:W2:Y:S04]  /*1000*/  @P2 LDG.E R16, desc[UR8][R16.64] ;  /* 0x0000000810102981 */ /* 0x000ea8000c1e1900 */
[----:B------:R-:W2:Y:S01]  /*1010*/  @P2 LDG.E R22, desc[UR8][R22.64] ;  /* 0x0000000816162981 */ /* 0x000ea2000c1e1900 */
[----:B0-----:R-:W-:-:S04]  /*1020*/  @P1 LEA R12, P3, R19, R12, 0x2 ;  /* 0x0000000c130c1211 */ /* 0x001fc800078610ff */
[----:B------:R-:W-:Y:S01]  /*1030*/  @P1 LEA.HI.X R13, R19, R13, R24, 0x2, P3 ;  /* 0x0000000d130d1211 */ /* 0x000fe200018f1418 */
[----:B---3--:R-:W-:-:S04]  /*1040*/  @P1 IMAD.WIDE R14, R25, 0x4, R14 ;  /* 0x00000004190e1825 */ /* 0x008fc800078e020e */
[----:B------:R-:W3:Y:S04]  /*1050*/  @P1 LDG.E R12, desc[UR8][R12.64+0x4] ;  /* 0x000004080c0c1981 */ /* 0x000ee8000c1e1900 */
[----:B------:R-:W3:Y:S01]  /*1060*/  @P1 LDG.E R14, desc[UR8][R14.64] ;  /* 0x000000080e0e1981 */ /* 0x000ee2000c1e1900 */
[----:B------:R-:W-:Y:S01]  /*1070*/  IADD3 R18, PT, PT, R18, 0x2, RZ ;  /* 0x0000000212127810 */ /* 0x000fe20007ffe0ff */
[----:B--2---:R-:W-:-:S04]  /*1080*/  @P2 FFMA R3, R16, R22, R3 ;  /* 0x0000001610032223 */ /* 0x004fc80000000003 */
[----:B---3--:R-:W-:-:S07]  /*1090*/  @P1 FFMA R3, R14, R12, R3 ;  /* 0x0000000c0e031223 */ /* 0x008fce0000000003 */
.L_x_5:
[----:B------:R-:W-:Y:S05]  /*10a0*/  BRA.U UP1, `(.L_x_3) ;  /* 0x0000000101407547 */ /* 0x000fea000b800000 */
[----:B------:R-:W0:Y:S01]  /*10b0*/  LDC R17, c[0x0][0x3b0] ;  /* 0x0000ec00ff117b82 */ /* 0x000e220000000800 */
[----:B------:R-:W-:-:S04]  /*10c0*/  IMAD R9, R18, R9, -R20 ;  /* 0x0000000912097224 */ /* 0x000fc800078e0a14 */
[----:B------:R-:W-:-:S05]  /*10d0*/  IMAD.IADD R16, R2, 0x1, R9 ;  /* 0x0000000102107824 */ /* 0x000fca00078e0209 */
[----:B0-----:R-:W-:-:S04]  /*10e0*/  ISETP.GE.AND P1, PT, R16, R17, PT ;  /* 0x000000111000720c */ /* 0x001fc80003f26270 */
[----:B------:R-:W-:-:S04]  /*10f0*/  ISETP.GT.AND P1, PT, R16, -0x1, !P1 ;  /* 0xffffffff1000780c */ /* 0x000fc80004f24270 */
[----:B------:R-:W-:-:S13]  /*1100*/  PLOP3.LUT P1, PT, P0, P1, PT, 0x80, 0x8 ;  /* 0x000000000008781c */ /* 0x000fda0000723070 */
[----:B------:R-:W-:Y:S05]  /*1110*/  @!P1 BRA `(.L_x_3) ;  /* 0x0000000000249947 */ /* 0x000fea0003800000 */
[----:B------:R-:W0:Y:S01]  /*1120*/  LDC.64 R14, c[0x0][0x380] ;  /* 0x0000e000ff0e7b82 */ /* 0x000e220000000a00 */
[----:B------:R-:W-:Y:S01]  /*1130*/  IADD3 R21, PT, PT, R21, R18, RZ ;  /* 0x0000001215157210 */ /* 0x000fe20007ffe0ff */
[----:B------:R-:W-:-:S06]  /*1140*/  IMAD R11, R11, R17, R16 ;  /* 0x000000110b0b7224 */ /* 0x000fcc00078e0210 */
[----:B------:R-:W1:Y:S01]  /*1150*/  LDC.64 R12, c[0x0][0x388] ;  /* 0x0000e200ff0c7b82 */ /* 0x000e620000000a00 */
[----:B0-----:R-:W-:-:S06]  /*1160*/  IMAD.WIDE R14, R11, 0x4, R14 ;  /* 0x000000040b0e7825 */ /* 0x001fcc00078e020e */
[----:B------:R-:W2:Y:S01]  /*1170*/  LDG.E R14, desc[UR8][R14.64] ;  /* 0x000000080e0e7981 */ /* 0x000ea2000c1e1900 */
[----:B-1----:R-:W-:-:S06]  /*1180*/  IMAD.WIDE R12, R21, 0x4, R12 ;  /* 0x00000004150c7825 */ /* 0x002fcc00078e020c */
[----:B------:R-:W2:Y:S02]  /*1190*/  LDG.E R12, desc[UR8][R12.64] ;  /* 0x000000080c0c7981 */ /* 0x000ea4000c1e1900 */
[----:B--2---:R-:W-:-:S07]  /*11a0*/  FFMA R3, R14, R12, R3 ;  /* 0x0000000c0e037223 */ /* 0x004fce0000000003 */
.L_x_3:
[----:B------:R-:W-:Y:S05]  /*11b0*/  @P6 BRA `(.L_x_6) ;  /* 0xfffffff000606947 */ /* 0x000fea000383ffff */
[----:B------:R-:W-:Y:S05]  /*11c0*/  @P5 BRA `(.L_x_7) ;  /* 0xfffffff000405947 */ /* 0x000fea000383ffff */
.L_x_0:
[----:B------:R-:W0:Y:S01]  /*11d0*/  LDCU UR4, c[0x0][0x3a0] ;  /* 0x00007400ff0477ac */ /* 0x000e220008000800 */
[----:B------:R-:W1:Y:S08]  /*11e0*/  LDC R7, c[0x0][0x3b4] ;  /* 0x0000ed00ff077b82 */ /* 0x000e700000000800 */
[----:B------:R-:W2:Y:S08]  /*11f0*/  LDC R6, c[0x0][0x3b8] ;  /* 0x0000ee00ff067b82 */ /* 0x000eb00000000800 */
[----:B------:R-:W3:Y:S01]  /*1200*/  LDC.64 R4, c[0x0][0x390] ;  /* 0x0000e400ff047b82 */ /* 0x000ee20000000a00 */
[----:B0-----:R-:W-:-:S06]  /*1210*/  UIMAD UR4, UR5, UR4, UR6 ;  /* 0x00000004050472a4 */ /* 0x001fcc000f8e0206 */
[----:B-1----:R-:W-:-:S04]  /*1220*/  IMAD R7, R7, UR4, R0 ;  /* 0x0000000407077c24 */ /* 0x002fc8000f8e0200 */
[----:B--2---:R-:W-:-:S04]  /*1230*/  IMAD R7, R7, R6, R2 ;  /* 0x0000000607077224 */ /* 0x004fc800078e0202 */
[----:B---3--:R-:W-:-:S05]  /*1240*/  IMAD.WIDE R4, R7, 0x4, R4 ;  /* 0x0000000407047825 */ /* 0x008fca00078e0204 */
[----:B------:R-:W-:Y:S01]  /*1250*/  STG.E desc[UR8][R4.64], R3 ;  /* 0x0000000304007986 */ /* 0x000fe2000c101908 */
[----:B------:R-:W-:Y:S05]  /*1260*/  EXIT ;  /* 0x000000000000794d */ /* 0x000fea0003800000 */
.L_x_8:
[----:B------:R-:W-:-:S00]  /*1270*/  BRA `(.L_x_8) ;  /* 0xfffffffc00fc7947 */ /* 0x000fc0000383ffff */
[----:B------:R-:W-:-:S00]  /*1280*/  NOP ;  /* 0x0000000000007918 */ /* 0x000fc00000000000 */
[----:B------:R-:W-:-:S00]  /*1290*/  NOP ;  /* 0x0000000000007918 */ /* 0x000fc00000000000 */
[----:B------:R-:W-:-:S00]  /*12a0*/  NOP ;  /* 0x0000000000007918 */ /* 0x000fc00000000000 */
[----:B------:R-:W-:-:S00]  /*12b0*/  NOP ;  /* 0x0000000000007918 */ /* 0x000fc00000000000 */
[----:B------:R-:W-:-:S00]  /*12c0*/  NOP ;  /* 0x0000000000007918 */ /* 0x000fc00000000000 */
[----:B------:R-:W-:-:S00]  /*12d0*/  NOP ;  /* 0x0000000000007918 */ /* 0x000fc00000000000 */
[----:B------:R-:W-:-:S00]  /*12e0*/  NOP ;  /* 0x0000000000007918 */ /* 0x000fc00000000000 */
[----:B------:R-:W-:-:S00]  /*12f0*/  NOP ;  /* 0x0000000000007918 */ /* 0x000fc00000000000 */
.L_x_22:


//--------------------- .text._Z16convBackwardDataPKfS0_Pfiiiiiiiiiii --------------------------
	.section	.text._Z16convBackwardDataPKfS0_Pfiiiiiiiiiii,"ax",@progbits
	.align	128
        .global         _Z16convBackwardDataPKfS0_Pfiiiiiiiiiii
        .type           _Z16convBackwardDataPKfS0_Pfiiiiiiiiiii,@function
        .size           _Z16convBackwardDataPKfS0_Pfiiiiiiiiiii,(.L_x_23 - _Z16convBackwardDataPKfS0_Pfiiiiiiiiiii)
        .other          _Z16convBackwardDataPKfS0_Pfiiiiiiiiiii,@"STO_CUDA_ENTRY STV_DEFAULT"
_Z16convBackwardDataPKfS0_Pfiiiiiiiiiii:
.text._Z16convBackwardDataPKfS0_Pfiiiiiiiiiii:
        /* <DEDUP_REMOVED lines=11> */
[----:B0-----:R-:W-:Y:S02]  /*00b0*/  IMAD.MOV.U32 R2, RZ, RZ, RZ ;  /* 0x000000ffff027224 */ /* 0x001fe400078e00ff */
        /* <DEDUP_REMOVED lines=9> */
[----:B------:R-:W-:Y:S02]  /*0150*/  @P0 IMAD.IADD R3, R3, 0x1, -R6 ;  /* 0x0000000103030824 */ /* 0x000fe400078e0a06 */
[----:B------:R-:W-:Y:S01]  /*0160*/  @P0 VIADD R0, R0, 0x1 ;  /* 0x0000000100000836 */ /* 0x000fe20000000000 */
[----:B--2---:R-:W-:Y:S02]  /*0170*/  ISETP.LE.AND P0, PT, R2, UR9, PT ;  /* 0x0000000902007c0c */ /* 0x004fe4000bf03270 */
[----:B------:R-:W-:Y:S02]  /*0180*/  ISETP.GE.U32.AND P1, PT, R3, R6, PT ;  /* 0x000000060300720c */ /* 0x000fe40003f26070 */
[----:B---3--:R-:W-:-:S11]  /*0190*/  ISETP.LE.OR P0, PT, R4, UR8, P0 ;  /* 0x0000000804007c0c */ /* 0x008fd60008703670 */
[----:B------:R-:W-:Y:S01]  /*01a0*/  @P1 VIADD R0, R0, 0x1 ;  /* 0x0000000100001836 */ /* 0x000fe20000000000 */
[----:B------:R-:W-:-:S04]  /*01b0*/  @!P2 LOP3.LUT R0, RZ, R6, RZ, 0x33, !PT ;  /* 0x00000006ff00a212 */ /* 0x000fc800078e33ff */
[C---:B------:R-:W-:Y:S02]  /*01c0*/  IADD3 R3, PT, PT, -R0.reuse, RZ, RZ ;  /* 0x000000ff00037210 */ /* 0x040fe40007ffe1ff */
[----:B0-----:R-:W-:-:S03]  /*01d0*/  ISETP.GE.OR P0, PT, R0, R5, P0 ;  /* 0x000000050000720c */ /* 0x001fc60000706670 */
[----:B------:R-:W-:-:S05]  /*01e0*/  IMAD R8, R6, R3, UR4 ;  /* 0x0000000406087e24 */ /* 0x000fca000f8e0203 */
[----:B------:R-:W-:-:S13]  /*01f0*/  ISETP.GE.OR P0, PT, R8, R6, P0 ;  /* 0x000000060800720c */ /* 0x000fda0000706670 */
[----:B------:R-:W-:Y:S05]  /*0200*/  @P0 EXIT ;  /* 0x000000000000094d */ /* 0x000fea0003800000 */
[----:B------:R-:W0:Y:S01]  /*0210*/  LDCU UR4, c[0x0][0x39c] ;  /* 0x00007380ff0477ac */ /* 0x000e220008000800 */
[----:B------:R-:W-:Y:S01]  /*0220*/  IMAD.MOV.U32 R9, RZ, RZ, RZ ;  /* 0x000000ffff097224 */ /* 0x000fe200078e00ff */
[----:B------:R-:W1:Y:S01]  /*0230*/  LDCU.64 UR18, c[0x0][0x358] ;  /* 0x00006b00ff1277ac */ /* 0x000e620008000a00 */
[----:B0-----:R-:W-:-:S09]  /*0240*/  UISETP.GE.AND UP0, UPT, UR4, 0x1, UPT ;  /* 0x000000010400788c */ /* 0x001fd2000bf06270 */
[----:B-1----:R-:W-:Y:S05]  /*0250*/  BRA.U !UP0, `(.L_x_9) ;  /* 0x0000001908c87547 */ /* 0x002fea000b800000 */
[----:B------:R-:W0:Y:S01]  /*0260*/  LDCU UR4, c[0x0][0x3b4] ;  /* 0x00007680ff0477ac */ /* 0x000e220008000800 */
[----:B------:R-:W0:Y:S02]  /*0270*/  LDCU UR6, c[0x0][0x3b8] ;  /* 0x00007700ff0677ac */ /* 0x000e240008000800 */
[----:B0-----:R-:W-:-:S04]  /*0280*/  UISETP.LT.AND UP0, UPT, UR4, UR6, UPT ;  /* 0x000000060400728c */ /* 0x001fc8000bf01270 */
[----:B------:R-:W-:-:S04]  /*0290*/  USEL UR4, UR4, UR6, UP0 ;  /* 0x0000000604047287 */ /* 0x000fc80008000000 */
[----:B------:R-:W-:-:S09]  /*02a0*/  UISETP.GE.AND UP0, UPT, UR4, 0x1, UPT ;  /* 0x000000010400788c */ /* 0x000fd2000bf06270 */
[----:B------:R-:W-:Y:S05]  /*02b0*/  BRA.U !UP0, `(.L_x_9) ;  /* 0x0000001908b07547 */ /* 0x000fea000b800000 */
[----:B------:R-:W0:Y:S01]  /*02c0*/  LDCU.64 UR10, c[0x0][0x388] ;  /* 0x00007100ff0a77ac */ /* 0x000e220008000a00 */
[----:B------:R-:W-:Y:S01]  /*02d0*/  IMAD.MOV.U32 R9, RZ, RZ, RZ ;  /* 0x000000ffff097224 */ /* 0x000fe200078e00ff */
[----:B------:R-:W1:Y:S01]  /*02e0*/  LDCU UR4, c[0x0][0x3c0] ;  /* 0x00007800ff0477ac */ /* 0x000e620008000800 */
[----:B------:R-:W-:Y:S02]  /*02f0*/  ULOP3.LUT UR16, UR6, 0x3, URZ, 0xc0, !UPT ;  /* 0x0000000306107892 */ /* 0x000fe4000f8ec0ff */
[----:B------:R-:W-:Y:S02]  /*0300*/  ULOP3.LUT UR6, UR6, 0x7ffffffc, URZ, 0xc0, !UPT ;  /* 0x7ffffffc06067892 */ /* 0x000fe4000f8ec0ff */
[----:B0-----:R-:W-:Y:S01]  /*0310*/  UIADD3 UR10, UP0, UPT, UR10, -0x4, URZ ;  /* 0xfffffffc0a0a7890 */ /* 0x001fe2000ff1e0ff */
[----:B-1----:R-:W-:-:S03]  /*0320*/  VIADD R10, R8, UR4 ;  /* 0x00000004080a7c36 */ /* 0x002fc60008000000 */
[----:B------:R-:W-:Y:S01]  /*0330*/  UIADD3.X UR11, UPT, UPT, UR11, -0x1, URZ, UP0, !UPT ;  /* 0xffffffff0b0b7890 */ /* 0x000fe200087fe4ff */
[----:B------:R-:W-:-:S11]  /*0340*/  UMOV UR4, URZ ;  /* 0x000000ff00047c82 */ /* 0x000fd60008000000 */
.L_x_20:
[----:B------:R-:W0:Y:S01]  /*0350*/  LDCU UR5, c[0x0][0x3a0] ;  /* 0x00007400ff0577ac */ /* 0x000e220008000800 */
[----:B-1----:R-:W1:Y:S01]  /*0360*/  LDCU UR7, c[0x0][0x39c] ;  /* 0x00007380ff0777ac */ /* 0x002e620008000800 */
[----:B------:R-:W2:Y:S01]  /*0370*/  LDCU UR12, c[0x0][0x3b4] ;  /* 0x00007680ff0c77ac */ /* 0x000ea20008000800 */
[----:B0-----:R-:W-:Y:S02]  /*0380*/  UIMAD UR5, UR4, UR5, UR9 ;  /* 0x00000005040572a4 */ /* 0x001fe4000f8e0209 */
[----:B-1----:R-:W-:Y:S02]  /*0390*/  UIMAD UR17, UR8, UR7, UR4 ;  /* 0x00000007081172a4 */ /* 0x002fe4000f8e0204 */
[----:B------:R-:W-:Y:S02]  /*03a0*/  UIADD3 UR4, UPT, UPT, UR4, 0x1, URZ ;  /* 0x0000000104047890 */ /* 0x000fe4000fffe0ff */
[----:B--2---:R-:W-:Y:S02]  /*03b0*/  UIMAD UR12, UR5, UR12, UR12 ;  /* 0x0000000c050c72a4 */ /* 0x004fe4000f8e020c */
[----:B------:R-:W-:Y:S01]  /*03c0*/  UISETP.NE.AND UP0, UPT, UR4, UR7, UPT ;  /* 0x000000070400728c */ /* 0x000fe2000bf05270 */
[----:B------:R-:W-:-:S10]  /*03d0*/  UMOV UR5, URZ ;  /* 0x000000ff00057c82 */ /* 0x000fd40008000000 */
.L_x_19:
[----:B------:R-:W0:Y:S01]  /*03e0*/  LDCU.64 UR14, c[0x0][0x3b8] ;  /* 0x00007700ff0e77ac */ /* 0x000e220008000a00 */
[----:B-1----:R-:W1:Y:S01]  /*03f0*/  LDC R7, c[0x0][0x3c0] ;  /* 0x0000f000ff077b82 */ /* 0x002e620000000800 */
[----:B0-----:R-:W-:Y:S01]  /*0400*/  IMAD.U32 R11, RZ, RZ, UR15 ;  /* 0x0000000fff0b7e24 */ /* 0x001fe2000f8e00ff */
[----:B------:R-:W-:-:S04]  /*0410*/  UISETP.GE.U32.AND UP1, UPT, UR14, 0x4, UPT ;  /* 0x000000040e00788c */ /* 0x000fc8000bf26070 */
[-C--:B------:R-:W-:Y:S02]  /*0420*/  IABS R12, R11.reuse ;  /* 0x0000000b000c7213 */ /* 0x080fe40000000000 */
[----:B-1----:R-:W-:Y:S01]  /*0430*/  IADD3 R14, PT, PT, R7, -UR5, R0 ;  /* 0x80000005070e7c10 */ /* 0x002fe2000fffe000 */
[----:B------:R-:W-:Y:S01]  /*0440*/  IMAD.MOV.U32 R7, RZ, RZ, RZ ;  /* 0x000000ffff077224 */ /* 0x000fe200078e00ff */
[----:B------:R-:W0:Y:S01]  /*0450*/  I2F.RP R4, R12 ;  /* 0x0000000c00047306 */ /* 0x000e220000209400 */
[----:B------:R-:W-:Y:S01]  /*0460*/  IMAD.MOV.U32 R21, RZ, RZ, R12 ;  /* 0x000000ffff157224 */ /* 0x000fe200078e000c */
[----:B------:R-:W-:Y:S02]  /*0470*/  IABS R6, R14 ;  /* 0x0000000e00067213 */ /* 0x000fe40000000000 */
[----:B------:R-:W-:Y:S02]  /*0480*/  ISETP.NE.AND P2, PT, R11, RZ, PT ;  /* 0x000000ff0b00720c */ /* 0x000fe40003f45270 */
[----:B------:R-:W-:-:S02]  /*0490*/  LOP3.LUT R13, RZ, R11, RZ, 0x33, !PT ;  /* 0x0000000bff0d7212 */ /* 0x000fc400078e33ff */
[----:B0-----:R-:W0:Y:S02]  /*04a0*/  MUFU.RCP R4, R4 ;  /* 0x0000000400047308 */ /* 0x001e240000001000 */
[----:B0-----:R-:W-:-:S06]  /*04b0*/  VIADD R2, R4, 0xffffffe ;  /* 0x0ffffffe04027836 */ /* 0x001fcc0000000000 */
[----:B------:R0:W1:Y:S02]  /*04c0*/  F2I.FTZ.U32.TRUNC.NTZ R3, R2 ;  /* 0x0000000200037305 */ /* 0x000064000021f000 */
[----:B0-----:R-:W-:Y:S02]  /*04d0*/  IMAD.MOV.U32 R2, RZ, RZ, RZ ;  /* 0x000000ffff027224 */ /* 0x001fe400078e00ff */
[----:B-1----:R-:W-:-:S04]  /*04e0*/  IMAD R5, R3, R12, RZ ;  /* 0x0000000c03057224 */ /* 0x002fc800078e02ff */
[----:B------:R-:W-:-:S04]  /*04f0*/  IMAD.MOV R5, RZ, RZ, -R5 ;  /* 0x000000ffff057224 */ /* 0x000fc800078e0a05 */
[----:B------:R-:W-:Y:S01]  /*0500*/  IMAD.HI.U32 R19, R3, R5, R2 ;  /* 0x0000000503137227 */ /* 0x000fe200078e0002 */
[----:B------:R-:W-:Y:S01]  /*0510*/  MOV R5, R6 ;  /* 0x0000000600057202 */ /* 0x000fe20000000f00 */
[----:B------:R-:W0:Y:S04]  /*0520*/  LDC R2, c[0x0][0x3a4] ;  /* 0x0000e900ff027b82 */ /* 0x000e280000000800 */
[----:B------:R-:W-:-:S04]  /*0530*/  IMAD.HI.U32 R3, R19, R5, RZ ;  /* 0x0000000513037227 */ /* 0x000fc800078e00ff */
[----:B------:R-:W-:-:S04]  /*0540*/  IMAD.MOV R4, RZ, RZ, -R3 ;  /* 0x000000ffff047224 */ /* 0x000fc800078e0a03 */
[----:B------:R-:W-:-:S05]  /*0550*/  IMAD R4, R12, R4, R5 ;  /* 0x000000040c047224 */ /* 0x000fca00078e0205 */
[----:B------:R-:W-:-:S13]  /*0560*/  ISETP.GT.U32.AND P1, PT, R21, R4, PT ;  /* 0x000000041500720c */ /* 0x000fda0003f24070 */
[----:B------:R-:W-:Y:S02]  /*0570*/  @!P1 IMAD.IADD R4, R4, 0x1, -R12 ;  /* 0x0000000104049824 */ /* 0x000fe400078e0a0c */
[----:B------:R-:W-:-:S03]  /*0580*/  @!P1 VIADD R3, R3, 0x1 ;  /* 0x0000000103039836 */ /* 0x000fc60000000000 */
[----:B------:R-:W-:Y:S02]  /*0590*/  ISETP.GE.U32.AND P0, PT, R4, R21, PT ;  /* 0x000000150400720c */ /* 0x000fe40003f06070 */
[----:B------:R-:W-:-:S04]  /*05a0*/  LOP3.LUT R4, R14, R11, RZ, 0x3c, !PT ;  /* 0x0000000b0e047212 */ /* 0x000fc800078e3cff */
[----:B------:R-:W-:-:S07]  /*05b0*/  ISETP.GE.AND P3, PT, R4, RZ, PT ;  /* 0x000000ff0400720c */ /* 0x000fce0003f66270 */
[----:B------:R-:W-:-:S06]  /*05c0*/  @P0 VIADD R3, R3, 0x1 ;  /* 0x0000000103030836 */ /* 0x000fcc0000000000 */
[----:B------:R-:W-:-:S05]  /*05d0*/  @!P3 IMAD.MOV R3, RZ, RZ, -R3 ;  /* 0x000000ffff03b224 */ /* 0x000fca00078e0a03 */
[----:B------:R-:W-:-:S04]  /*05e0*/  SEL R3, R13, R3, !P2 ;  /* 0x000000030d037207 */ /* 0x000fc80005000000 */
[----:B0-----:R-:W-:Y:S01]  /*05f0*/  ISETP.GE.AND P0, PT, R3, R2, PT ;  /* 0x000000020300720c */ /* 0x001fe20003f06270 */
[----:B------:R-:W-:-:S03]  /*0600*/  IMAD R15, R2, UR17, R3 ;  /* 0x00000011020f7c24 */ /* 0x000fc6000f8e0203 */
[----:B------:R-:W-:Y:S01]  /*0610*/  ISETP.GT.AND P0, PT, R3, -0x1, !P0 ;  /* 0xffffffff0300780c */ /* 0x000fe20004704270 */
[----:B------:R-:W-:-:S12]  /*0620*/  BRA.U !UP1, `(.L_x_10) ;  /* 0x0000000d09647547 */ /* 0x000fd8000b800000 */
[----:B------:R-:W0:Y:S01]  /*0630*/  LDC R16, c[0x0][0x3a8] ;  /* 0x0000ea00ff107b82 */ /* 0x000e220000000800 */
[----:B------:R-:W-:Y:S01]  /*0640*/  UIADD3 UR7, UPT, UPT, UR12, -UR5, URZ ;  /* 0x800000050c077290 */ /* 0x000fe2000fffe0ff */
[----:B------:R-:W-:Y:S01]  /*0650*/  HFMA2 R17, -RZ, RZ, 0, 0 ;  /* 0x00000000ff117431 */ /* 0x000fe200000001ff */
[----:B------:R-:W-:Y:S02]  /*0660*/  UIADD3 UR13, UPT, UPT, -UR6, URZ, URZ ;  /* 0x000000ff060d7290 */ /* 0x000fe4000fffe1ff */
[----:B------:R-:W-:-:S03]  /*0670*/  UIMAD UR7, UR7, UR14, -0x1 ;  /* 0xffffffff070774a4 */ /* 0x000fc6000f8e020e */
[----:B------:R-:W1:Y:S03]  /*0680*/  LDC.64 R2, c[0x0][0x380] ;  /* 0x0000e000ff027b82 */ /* 0x000e660000000a00 */
[----:B------:R-:W-:-:S07]  /*0690*/  IMAD.U32 R18, RZ, RZ, UR7 ;  /* 0x00000007ff127e24 */ /* 0x000fce000f8e00ff */
.L_x_15:
[----:B------:R-:W2:Y:S01]  /*06a0*/  LDC R11, c[0x0][0x3bc] ;  /* 0x0000ef00ff0b7b82 */ /* 0x000ea20000000800 */
[----:B------:R-:W-:Y:S01]  /*06b0*/  IMAD.IADD R20, R10, 0x1, -R17 ;  /* 0x000000010a147824 */ /* 0x000fe200078e0a11 */
[----:B------:R-:W-:-:S04]  /*06c0*/  UIADD3 UR13, UPT, UPT, UR13, 0x4, URZ ;  /* 0x000000040d0d7890 */ /* 0x000fc8000fffe0ff */
[----:B------:R-:W-:Y:S01]  /*06d0*/  IABS R5, R20 ;  /* 0x0000001400057213 */ /* 0x000fe20000000000 */
[----:B------:R-:W-:-:S04]  /*06e0*/  UISETP.NE.AND UP1, UPT, UR13, URZ, UPT ;  /* 0x000000ff0d00728c */ /* 0x000fc8000bf25270 */
[----:B------:R-:W-:-:S04]  /*06f0*/  IMAD.HI.U32 R4, R19, R5, RZ ;  /* 0x0000000513047227 */ /* 0x000fc800078e00ff */
[----:B------:R-:W-:Y:S01]  /*0700*/  IMAD.MOV R19, RZ, RZ, -R4 ;  /* 0x000000ffff137224 */ /* 0x000fe200078e0a04 */
[-C--:B--2---:R-:W-:Y:S02]  /*0710*/  IABS R12, R11.reuse ;  /* 0x0000000b000c7213 */ /* 0x084fe40000000000 */
[----:B------:R-:W-:-:S03]  /*0720*/  LOP3.LUT R13, RZ, R11, RZ, 0x33, !PT ;  /* 0x0000000bff0d7212 */ /* 0x000fc600078e33ff */
[----:B------:R-:W-:Y:S01]  /*0730*/  IMAD R19, R12, R19, R5 ;  /* 0x000000130c137224 */ /* 0x000fe200078e0205 */
[----:B------:R-:W-:-:S04]  /*0740*/  LOP3.LUT R5, R20, R11, RZ, 0x3c, !PT ;  /* 0x0000000b14057212 */ /* 0x000fc800078e3cff */
[----:B------:R-:W-:Y:S02]  /*0750*/  ISETP.GT.U32.AND P2, PT, R21, R19, PT ;  /* 0x000000131500720c */ /* 0x000fe40003f44070 */
[----:B------:R-:W-:Y:S01]  /*0760*/  ISETP.GE.AND P3, PT, R5, RZ, PT ;  /* 0x000000ff0500720c */ /* 0x000fe20003f66270 */
[----:B------:R-:W-:-:S10]  /*0770*/  IMAD.U32 R5, RZ, RZ, UR11 ;  /* 0x0000000bff057e24 */ /* 0x000fd4000f8e00ff */
[----:B------:R-:W-:Y:S02]  /*0780*/  @!P2 IMAD.IADD R19, R19, 0x1, -R12 ;  /* 0x000000011313a824 */ /* 0x000fe400078e0a0c */
[----:B------:R-:W-:Y:S01]  /*0790*/  @!P2 VIADD R4, R4, 0x1 ;  /* 0x000000010404a836 */ /* 0x000fe20000000000 */
[----:B------:R-:W-:Y:S02]  /*07a0*/  ISETP.NE.AND P2, PT, R11, RZ, PT ;  /* 0x000000ff0b00720c */ /* 0x000fe40003f45270 */
[----:B------:R-:W-:-:S13]  /*07b0*/  ISETP.GE.U32.AND P1, PT, R19, R21, PT ;  /* 0x000000151300720c */ /* 0x000fda0003f26070 */
[----:B------:R-:W-:-:S04]  /*07c0*/  @P1 VIADD R4, R4, 0x1 ;  /* 0x0000000104041836 */ /* 0x000fc80000000000 */
[----:B------:R-:W-:-:S05]  /*07d0*/  @!P3 IMAD.MOV R4, RZ, RZ, -R4 ;  /* 0x000000ffff04b224 */ /* 0x000fca00078e0a04 */
[----:B------:R-:W-:Y:S02]  /*07e0*/  SEL R21, R13, R4, !P2 ;  /* 0x000000040d157207 */ /* 0x000fe40005000000 */
[----:B------:R-:W-:Y:S02]  /*07f0*/  MOV R4, UR10 ;  /* 0x0000000a00047c02 */ /* 0x000fe40008000f00 */
[----:B0-----:R-:W-:-:S03]  /*0800*/  ISETP.GE.AND P1, PT, R21, R16, PT ;  /* 0x000000101500720c */ /* 0x001fc60003f26270 */
[----:B------:R-:W-:Y:S01]  /*0810*/  IMAD.WIDE R4, R18, 0x4, R4 ;  /* 0x0000000412047825 */ /* 0x000fe200078e0204 */
[----:B------:R-:W-:-:S04]  /*0820*/  ISETP.GT.AND P1, PT, R21, -0x1, !P1 ;  /* 0xffffffff1500780c */ /* 0x000fc80004f24270 */
[----:B------:R-:W-:-:S13]  /*0830*/  PLOP3.LUT P1, PT, P0, P1, PT, 0x80, 0x8 ;  /* 0x000000000008781c */ /* 0x000fda0000723070 */
[----:B------:R-:W-:Y:S05]  /*0840*/  @!P1 BRA `(.L_x_11) ;  /* 0x0000000000909947 */ /* 0x000fea0003800000 */
[----:B------:R-:W0:Y:S01]  /*0850*/  I2F.RP R22, R12 ;  /* 0x0000000c00167306 */ /* 0x000e220000209400 */
[----:B------:R-:W-:Y:S02]  /*0860*/  IABS R24, R14 ;  /* 0x0000000e00187213 */ /* 0x000fe40000000000 */
[----:B------:R-:W-:-:S05]  /*0870*/  ISETP.GE.AND P3, PT, R14, RZ, PT ;  /* 0x000000ff0e00720c */ /* 0x000fca0003f66270 */
[----:B0-----:R-:W0:Y:S02]  /*0880*/  MUFU.RCP R22, R22 ;  /* 0x0000001600167308 */ /* 0x001e240000001000 */
[----:B0-----:R-:W-:-:S06]  /*0890*/  VIADD R6, R22, 0xffffffe ;  /* 0x0ffffffe16067836 */ /* 0x001fcc0000000000 */
[----:B------:R0:W2:Y:S02]  /*08a0*/  F2I.FTZ.U32.TRUNC.NTZ R7, R6 ;  /* 0x0000000600077305 */ /* 0x0000a4000021f000 */
[----:B0-----:R-:W-:Y:S02]  /*08b0*/  IMAD.MOV.U32 R6, RZ, RZ, RZ ;  /* 0x000000ffff067224 */ /* 0x001fe400078e00ff */
[----:B--2---:R-:W-:-:S04]  /*08c0*/  IMAD.MOV R23, RZ, RZ, -R7 ;  /* 0x000000ffff177224 */ /* 0x004fc800078e0a07 */
[----:B------:R-:W-:-:S04]  /*08d0*/  IMAD R23, R23, R12, RZ ;  /* 0x0000000c17177224 */ /* 0x000fc800078e02ff */
[----:B------:R-:W-:-:S04]  /*08e0*/  IMAD.HI.U32 R23, R7, R23, R6 ;  /* 0x0000001707177227 */ /* 0x000fc800078e0006 */
[----:B------:R-:W-:-:S04]  /*08f0*/  IMAD.MOV.U32 R7, RZ, RZ, R24 ;  /* 0x000000ffff077224 */ /* 0x000fc800078e0018 */
[----:B------:R-:W-:-:S04]  /*0900*/  IMAD.HI.U32 R23, R23, R7, RZ ;  /* 0x0000000717177227 */ /* 0x000fc800078e00ff */
[----:B------:R-:W-:-:S04]  /*0910*/  IMAD.MOV R23, RZ, RZ, -R23 ;  /* 0x000000ffff177224 */ /* 0x000fc800078e0a17 */
[----:B------:R-:W-:-:S05]  /*0920*/  IMAD R7, R12, R23, R7 ;  /* 0x000000170c077224 */ /* 0x000fca00078e0207 */
[----:B------:R-:W-:-:S13]  /*0930*/  ISETP.GT.U32.AND P1, PT, R12, R7, PT ;  /* 0x000000070c00720c */ /* 0x000fda0003f24070 */
[----:B------:R-:W-:-:S05]  /*0940*/  @!P1 IMAD.IADD R7, R7, 0x1, -R12 ;  /* 0x0000000107079824 */ /* 0x000fca00078e0a0c */
[----:B------:R-:W-:-:S13]  /*0950*/  ISETP.GT.U32.AND P1, PT, R12, R7, PT ;  /* 0x000000070c00720c */ /* 0x000fda0003f24070 */
[----:B------:R-:W-:-:S05]  /*0960*/  @!P1 IADD3 R7, PT, PT, R7, -R12, RZ ;  /* 0x8000000c07079210 */ /* 0x000fca0007ffe0ff */
[----:B------:R-:W-:-:S04]  /*0970*/  IMAD.MOV.U32 R6, RZ, RZ, R7 ;  /* 0x000000ffff067224 */ /* 0x000fc800078e0007 */
[----:B------:R-:W-:-:S05]  /*0980*/  @!P3 IMAD.MOV R6, RZ, RZ, -R6 ;  /* 0x000000ffff06b224 */ /* 0x000fca00078e0a06 */
[----:B------:R-:W-:-:S04]  /*0990*/  SEL R6, R13, R6, !P2 ;  /* 0x000000060d067207 */ /* 0x000fc80005000000 */
[----:B------:R-:W-:-:S13]  /*09a0*/  ISETP.NE.AND P1, PT, R6, RZ, PT ;  /* 0x000000ff0600720c */ /* 0x000fda0003f25270 */
[----:B------:R-:W-:Y:S05]  /*09b0*/  @P1 BRA `(.L_x_11) ;  /* 0x0000000000341947 */ /* 0x000fea0003800000 */
[----:B------:R-:W-:Y:S01]  /*09c0*/  ISETP.GE.AND P3, PT, R20, RZ, PT ;  /* 0x000000ff1400720c */ /* 0x000fe20003f66270 */
[----:B------:R-:W-:Y:S01]  /*09d0*/  IMAD.IADD R6, R19, 0x1, -R12 ;  /* 0x0000000113067824 */ /* 0x000fe200078e0a0c */
[----:B------:R-:W-:-:S04]  /*09e0*/  ISETP.GT.U32.AND P1, PT, R12, R19, PT ;  /* 0x000000130c00720c */ /* 0x000fc80003f24070 */
[----:B------:R-:W-:-:S07]  /*09f0*/  SEL R6, R6, R19, !P1 ;  /* 0x0000001306067207 */ /* 0x000fce0004800000 */
[----:B------:R-:W-:-:S05]  /*0a00*/  @!P3 IMAD.MOV R6, RZ, RZ, -R6 ;  /* 0x000000ffff06b224 */ /* 0x000fca00078e0a06 */
[----:B------:R-:W-:-:S04]  /*0a10*/  SEL R6, R13, R6, !P2 ;  /* 0x000000060d067207 */ /* 0x000fc80005000000 */
[----:B------:R-:W-:-:S13]  /*0a20*/  ISETP.NE.AND P1, PT, R6, RZ, PT ;  /* 0x000000ff0600720c */ /* 0x000fda0003f25270 */
[----:B------:R-:W-:Y:S05]  /*0a30*/  @P1 BRA `(.L_x_11) ;  /* 0x0000000000141947 */ /* 0x000fea0003800000 */
[----:B------:R-:W-:Y:S01]  /*0a40*/  IMAD R7, R15, R16, R21 ;  /* 0x000000100f077224 */ /* 0x000fe200078e0215 */
[----:B------:R-:W2:Y:S03]  /*0a50*/  LDG.E R19, desc[UR18][R4.64+0x4] ;  /* 0x0000041204137981 */ /* 0x000ea6000c1e1900 */
[----:B-1----:R-:W-:-:S06]  /*0a60*/  IMAD.WIDE R6, R7, 0x4, R2 ;  /* 0x0000000407067825 */ /* 0x002fcc00078e0202 */
[----:B------:R-:W2:Y:S02]  /*0a70*/  LDG.E R6, desc[UR18][R6.64] ;  /* 0x0000001206067981 */ /* 0x000ea4000c1e1900 */
[----:B--2---:R-:W-:-:S07]  /*0a80*/  FFMA R9, R6, R19, R9 ;  /* 0x0000001306097223 */ /* 0x004fce0000000009 */
.L_x_11:
[----:B------:R-:W0:Y:S01]  /*0a90*/  I2F.RP R21, R12 ;  /* 0x0000000c00157306 */ /* 0x000e220000209400 */
[----:B------:R-:W-:Y:S02]  /*0aa0*/  LOP3.LUT R19, RZ, R17, RZ, 0x33, !PT ;  /* 0x00000011ff137212 */ /* 0x000fe400078e33ff */
[----:B------:R-:W-:-:S03]  /*0ab0*/  MOV R6, RZ ;  /* 0x000000ff00067202 */ /* 0x000fc60000000f00 */
[----:B------:R-:W-:-:S05]  /*0ac0*/  IMAD.IADD R22, R10, 0x1, R19 ;  /* 0x000000010a167824 */ /* 0x000fca00078e0213 */
[----:B------:R-:W-:Y:S01]  /*0ad0*/  IABS R24, R22 ;  /* 0x0000001600187213 */ /* 0x000fe20000000000 */
[----:B0-----:R-:W0:Y:S02]  /*0ae0*/  MUFU.RCP R21, R21 ;  /* 0x0000001500157308 */ /* 0x001e240000001000 */
[----:B0-----:R-:W-:-:S06]  /*0af0*/  VIADD R23, R21, 0xffffffe ;  /* 0x0ffffffe15177836 */ /* 0x001fcc0000000000 */
[----:B------:R0:W2:Y:S02]  /*0b00*/  F2I.FTZ.U32.TRUNC.NTZ R7, R23 ;  /* 0x0000001700077305 */ /* 0x0000a4000021f000 */
[----:B0-----:R-:W-:-:S04]  /*0b10*/  LOP3.LUT R23, R22, R11, RZ, 0x3c, !PT ;  /* 0x0000000b16177212 */ /* 0x001fc800078e3cff */
[----:B------:R-:W-:Y:S01]  /*0b20*/  ISETP.GE.AND P4, PT, R23, RZ, PT ;  /* 0x000000ff1700720c */ /* 0x000fe20003f86270 */
[----:B--2---:R-:W-:-:S04]  /*0b30*/  IMAD.MOV R25, RZ, RZ, -R7 ;  /* 0x000000ffff197224 */ /* 0x004fc800078e0a07 */
[----:B------:R-:W-:-:S04]  /*0b40*/  IMAD R19, R25, R12, RZ ;  /* 0x0000000c19137224 */ /* 0x000fc800078e02ff */
[----:B------:R-:W-:-:S04]  /*0b50*/  IMAD.HI.U32 R19, R7, R19, R6 ;  /* 0x0000001307137227 */ /* 0x000fc800078e0006 */
[----:B------:R-:W-:-:S04]  /*0b60*/  IMAD.MOV.U32 R6, RZ, RZ, R24 ;  /* 0x000000ffff067224 */ /* 0x000fc800078e0018 */
[----:B------:R-:W-:-:S04]  /*0b70*/  IMAD.HI.U32 R7, R19, R6, RZ ;  /* 0x0000000613077227 */ /* 0x000fc800078e00ff */
[----:B------:R-:W-:-:S04]  /*0b80*/  IMAD.MOV R21, RZ, RZ, -R7 ;  /* 0x000000ffff157224 */ /* 0x000fc800078e0a07 */
[----:B------:R-:W-:Y:S02]  /*0b90*/  IMAD R6, R12, R21, R6 ;  /* 0x000000150c067224 */ /* 0x000fe400078e0206 */
[----:B------:R-:W-:-:S05]  /*0ba0*/  IMAD.MOV.U32 R21, RZ, RZ, R12 ;  /* 0x000000ffff157224 */ /* 0x000fca00078e000c */
[----:B------:R-:W-:-:S13]  /*0bb0*/  ISETP.GT.U32.AND P3, PT, R21, R6, PT ;  /* 0x000000061500720c */ /* 0x000fda0003f64070 */
[----:B------:R-:W-:Y:S02]  /*0bc0*/  @!P3 IMAD.IADD R6, R6, 0x1, -R12 ;  /* 0x000000010606b824 */ /* 0x000fe400078e0a0c */
[----:B------:R-:W-:-:S03]  /*0bd0*/  @!P3 VIADD R7, R7, 0x1 ;  /* 0x000000010707b836 */ /* 0x000fc60000000000 */
[----:B------:R-:W-:-:S13]  /*0be0*/  ISETP.GE.U32.AND P1, PT, R6, R21, PT ;  /* 0x000000150600720c */ /* 0x000fda0003f26070 */
[----:B------:R-:W-:-:S04]  /*0bf0*/  @P1 VIADD R7, R7, 0x1 ;  /* 0x0000000107071836 */ /* 0x000fc80000000000 */
[----:B------:R-:W-:-:S05]  /*0c00*/  @!P4 IMAD.MOV R7, RZ, RZ, -R7 ;  /* 0x000000ffff07c224 */ /* 0x000fca00078e0a07 */
[----:B------:R-:W-:-:S04]  /*0c10*/  SEL R7, R13, R7, !P2 ;  /* 0x000000070d077207 */ /* 0x000fc80005000000 */
[----:B------:R-:W-:-:S04]  /*0c20*/  ISETP.GE.AND P1, PT, R7, R16, PT ;  /* 0x000000100700720c */ /* 0x000fc80003f26270 */
[----:B------:R-:W-:-:S04]  /*0c30*/  ISETP.GT.AND P1, PT, R7, -0x1, !P1 ;  /* 0xffffffff0700780c */ /* 0x000fc80004f24270 */
[----:B------:R-:W-:-:S13]  /*0c40*/  PLOP3.LUT P1, PT, P0, P1, PT, 0x80, 0x8 ;  /* 0x000000000008781c */ /* 0x000fda0000723070 */
[----:B------:R-:W-:Y:S05]  /*0c50*/  @!P1 BRA `(.L_x_12) ;  /* 0x0000000000689947 */ /* 0x000fea0003800000 */
[----:B------:R-:W-:Y:S02]  /*0c60*/  IABS R23, R14 ;  /* 0x0000000e00177213 */ /* 0x000fe40000000000 */
[----:B------:R-:W-:-:S03]  /*0c70*/  ISETP.GE.AND P3, PT, R14, RZ, PT ;  /* 0x000000ff0e00720c */ /* 0x000fc60003f66270 */
[----:B------:R-:W-:-:S05]  /*0c80*/  IMAD.HI.U32 R24, R19, R23, RZ ;  /* 0x0000001713187227 */ /* 0x000fca00078e00ff */
[----:B------:R-:W-:-:S05]  /*0c90*/  IADD3 R24, PT, PT, -R24, RZ, RZ ;  /* 0x000000ff18187210 */ /* 0x000fca0007ffe1ff */
[----:B------:R-:W-:-:S05]  /*0ca0*/  IMAD R24, R12, R24, R23 ;  /* 0x000000180c187224 */ /* 0x000fca00078e0217 */
[----:B------:R-:W-:-:S13]  /*0cb0*/  ISETP.GT.U32.AND P1, PT, R21, R24, PT ;  /* 0x000000181500720c */ /* 0x000fda0003f24070 */
[----:B------:R-:W-:-:S05]  /*0cc0*/  @!P1 IMAD.IADD R24, R24, 0x1, -R12 ;  /* 0x0000000118189824 */ /* 0x000fca00078e0a0c */
[----:B------:R-:W-:-:S13]  /*0cd0*/  ISETP.GT.U32.AND P1, PT, R21, R24, PT ;  /* 0x000000181500720c */ /* 0x000fda0003f24070 */
[----:B------:R-:W-:-:S04]  /*0ce0*/  @!P1 IMAD.IADD R24, R24, 0x1, -R12 ;  /* 0x0000000118189824 */ /* 0x000fc800078e0a0c */
        /* <DEDUP_REMOVED lines=17> */
.L_x_12:
[----:B------:R-:W-:-:S05]  /*0e00*/  VIADD R6, R20, 0xfffffffe ;  /* 0xfffffffe14067836 */ /* 0x000fca0000000000 */
[----:B------:R-:W-:-:S05]  /*0e10*/  IABS R22, R6 ;  /* 0x0000000600167213 */ /* 0x000fca0000000000 */
[----:B------:R-:W-:-:S04]  /*0e20*/  IMAD.HI.U32 R7, R19, R22, RZ ;  /* 0x0000001613077227 */ /* 0x000fc800078e00ff */
[----:B------:R-:W-:-:S04]  /*0e30*/  IMAD.MOV R23, RZ, RZ, -R7 ;  /* 0x000000ffff177224 */ /* 0x000fc800078e0a07 */
[----:B------:R-:W-:Y:S01]  /*0e40*/  IMAD R22, R12, R23, R22 ;  /* 0x000000170c167224 */ /* 0x000fe200078e0216 */
[----:B------:R-:W-:-:S04]  /*0e50*/  LOP3.LUT R23, R6, R11, RZ, 0x3c, !PT ;  /* 0x0000000b06177212 */ /* 0x000fc800078e3cff */
[----:B------:R-:W-:Y:S02]  /*0e60*/  ISETP.GT.U32.AND P3, PT, R21, R22, PT ;  /* 0x000000161500720c */ /* 0x000fe40003f64070 */
[----:B------:R-:W-:-:S11]  /*0e70*/  ISETP.GE.AND P4, PT, R23, RZ, PT ;  /* 0x000000ff1700720c */ /* 0x000fd60003f86270 */
[----:B------:R-:W-:Y:S01]  /*0e80*/  @!P3 IADD3 R22, PT, PT, R22, -R12, RZ ;  /* 0x8000000c1616b210 */ /* 0x000fe20007ffe0ff */
        /* <DEDUP_REMOVED lines=11> */
[----:B------:R-:W-:-:S04]  /*0f40*/  IMAD.HI.U32 R24, R19, R23, RZ ;  /* 0x0000001713187227 */ /* 0x000fc800078e00ff */
[----:B------:R-:W-:-:S04]  /*0f50*/  IMAD.MOV R24, RZ, RZ, -R24 ;  /* 0x000000ffff187224 */ /* 0x000fc800078e0a18 */
        /* <DEDUP_REMOVED lines=9> */
[----:B------:R-:W-:Y:S02]  /*0ff0*/  ISETP.GE.AND P3, PT, R6, RZ, PT ;  /* 0x000000ff0600720c */ /* 0x000fe40003f66270 */
[----:B------:R-:W-:Y:S02]  /*1000*/  ISETP.GT.U32.AND P1, PT, R21, R22, PT ;  /* 0x000000161500720c */ /* 0x000fe40003f24070 */
[----:B------:R-:W-:-:S04]  /*1010*/  IADD3 R23, PT, PT, R22, -R12, RZ ;  /* 0x8000000c16177210 */ /* 0x000fc80007ffe0ff */
[----:B------:R-:W-:-:S05]  /*1020*/  SEL R22, R23, R22, !P1 ;  /* 0x0000001617167207 */ /* 0x000fca0004800000 */
        /* <DEDUP_REMOVED lines=9> */
.L_x_13:
[----:B------:R-:W-:-:S05]  /*10c0*/  VIADD R20, R20, 0xfffffffd ;  /* 0xfffffffd14147836 */ /* 0x000fca0000000000 */
[----:B------:R-:W-:Y:S02]  /*10d0*/  IABS R6, R20 ;  /* 0x0000001400067213 */ /* 0x000fe40000000000 */
[----:B------:R-:W-:-:S03]  /*10e0*/  LOP3.LUT R22, R20, R11, RZ, 0x3c, !PT ;  /* 0x0000000b14167212 */ /* 0x000fc600078e3cff */
[----:B------:R-:W-:Y:S01]  /*10f0*/  IMAD.HI.U32 R7, R19, R6, RZ ;  /* 0x0000000613077227 */ /* 0x000fe200078e00ff */
[----:B------:R-:W-:-:S03]  /*1100*/  ISETP.GE.AND P4, PT, R22, RZ, PT ;  /* 0x000000ff1600720c */ /* 0x000fc60003f86270 */
[----:B------:R-:W-:-:S04]  /*1110*/  IMAD.MOV R23, RZ, RZ, -R7 ;  /* 0x000000ffff177224 */ /* 0x000fc800078e0a07 */
[----:B------:R-:W-:-:S05]  /*1120*/  IMAD R6, R12, R23, R6 ;  /* 0x000000170c067224 */ /* 0x000fca00078e0206 */
[----:B------:R-:W-:-:S13]  /*1130*/  ISETP.GT.U32.AND P3, PT, R21, R6, PT ;  /* 0x000000061500720c */ /* 0x000fda0003f64070 */
[----:B------:R-:W-:Y:S02]  /*1140*/  @!P3 IMAD.IADD R6, R6, 0x1, -R12 ;  /* 0x000000010606b824 */ /* 0x000fe400078e0a0c */
[----:B------:R-:W-:-:S03]  /*1150*/  @!P3 VIADD R7, R7, 0x1 ;  /* 0x000000010707b836 */ /* 0x000fc60000000000 */
[----:B------:R-:W-:-:S13]  /*1160*/  ISETP.GE.U32.AND P1, PT, R6, R21, PT ;  /* 0x000000150600720c */ /* 0x000fda0003f26070 */
[----:B------:R-:W-:-:S05]  /*1170*/  @P1 VIADD R7, R7, 0x1 ;  /* 0x0000000107071836 */ /* 0x000fca0000000000 */
[----:B------:R-:W-:-:S04]  /*1180*/  @!P4 IADD3 R7, PT, PT, -R7, RZ, RZ ;  /* 0x000000ff0707c210 */ /* 0x000fc80007ffe1ff */
        /* <DEDUP_REMOVED lines=31> */
.L_x_14:
[----:B------:R-:W-:Y:S01]  /*1380*/  IADD3 R17, PT, PT, R17, 0x4, RZ ;  /* 0x0000000411117810 */ /* 0x000fe20007ffe0ff */
[----:B------:R-:W-:Y:S01]  /*1390*/  VIADD R18, R18, 0xfffffffc ;  /* 0xfffffffc12127836 */ /* 0x000fe20000000000 */
[----:B------:R-:W-:Y:S06]  /*13a0*/  BRA.U UP1, `(.L_x_15) ;  /* 0xfffffff101bc7547 */ /* 0x000fec000b83ffff */
[----:B------:R-:W-:-:S07]  /*13b0*/  IMAD.U32 R7, RZ, RZ, UR6 ;  /* 0x00000006ff077e24 */ /* 0x000fce000f8e00ff */
.L_x_10:
[----:B------:R-:W-:-:S09]  /*13c0*/  UISETP.NE.AND UP1, UPT, UR16, URZ, UPT ;  /* 0x000000ff1000728c */ /* 0x000fd2000bf25270 */
[----:B------:R-:W-:Y:S05]  /*13d0*/  BRA.U !UP1, `(.L_x_16) ;  /* 0x0000000909547547 */ /* 0x000fea000b800000 */
[----:B------:R-:W-:Y:S01]  /*13e0*/  IMAD.IADD R16, R10, 0x1, -R7 ;  /* 0x000000010a107824 */ /* 0x000fe200078e0a07 */
[----:B------:R-:W0:Y:S01]  /*13f0*/  LDC R6, c[0x0][0x3a8] ;  /* 0x0000ea00ff067b82 */ /* 0x000e220000000800 */
[----:B------:R-:W2:Y:S01]  /*1400*/  LDCU UR13, c[0x0][0x3b8] ;  /* 0x00007700ff0d77ac */ /* 0x000ea20008000800 */
[----:B------:R-:W-:Y:S02]  /*1410*/  LOP3.LUT R7, RZ, R7, RZ, 0x33, !PT ;  /* 0x00000007ff077212 */ /* 0x000fe400078e33ff */
[----:B------:R-:W-:Y:S01]  /*1420*/  IABS R4, R16 ;  /* 0x0000001000047213 */ /* 0x000fe20000000000 */
[----:B------:R-:W-:-:S04]  /*1430*/  ULOP3.LUT UR7, URZ, UR5, URZ, 0x33, !UPT ;  /* 0x00000005ff077292 */ /* 0x000fc8000f8e33ff */
[----:B-1----:R-:W-:Y:S01]  /*1440*/  IMAD.HI.U32 R2, R19, R4, RZ ;  /* 0x0000000413027227 */ /* 0x002fe200078e00ff */
[----:B------:R-:W-:-:S03]  /*1450*/  UIADD3 UR7, UPT, UPT, UR12, UR7, URZ ;  /* 0x000000070c077290 */ /* 0x000fc6000fffe0ff */
[----:B------:R-:W-:-:S04]  /*1460*/  IMAD.MOV R3, RZ, RZ, -R2 ;  /* 0x000000ffff037224 */ /* 0x000fc800078e0a02 */
[----:B------:R-:W-:Y:S01]  /*1470*/  IMAD R4, R12, R3, R4 ;  /* 0x000000030c047224 */ /* 0x000fe200078e0204 */
[----:B------:R-:W-:Y:S01]  /*1480*/  LOP3.LUT R3, R16, R11, RZ, 0x3c, !PT ;  /* 0x0000000b10037212 */ /* 0x000fe200078e3cff */
[----:B--2---:R-:W-:-:S03]  /*1490*/  UIMAD UR7, UR7, UR13, UR13 ;  /* 0x0000000d070772a4 */ /* 0x004fc6000f8e020d */
[----:B------:R-:W-:Y:S02]  /*14a0*/  ISETP.GT.U32.AND P3, PT, R21, R4, PT ;  /* 0x000000041500720c */ /* 0x000fe40003f64070 */
[----:B------:R-:W-:Y:S01]  /*14b0*/  ISETP.GE.AND P4, PT, R3, RZ, PT ;  /* 0x000000ff0300720c */ /* 0x000fe20003f86270 */
[----:B------:R-:W-:-:S10]  /*14c0*/  VIADD R5, R7, UR7 ;  /* 0x0000000707057c36 */ /* 0x000fd40008000000 */
[----:B------:R-:W-:Y:S02]  /*14d0*/  @!P3 IMAD.IADD R4, R4, 0x1, -R12 ;  /* 0x000000010404b824 */ /* 0x000fe400078e0a0c */
[----:B------:R-:W-:-:S03]  /*14e0*/  @!P3 VIADD R2, R2, 0x1 ;  /* 0x000000010202b836 */ /* 0x000fc60000000000 */
[----:B------:R-:W-:-:S13]  /*14f0*/  ISETP.GE.U32.AND P1, PT, R4, R21, PT ;  /* 0x000000150400720c */ /* 0x000fda0003f26070 */
[----:B------:R-:W-:-:S05]  /*1500*/  @P1 IADD3 R2, PT, PT, R2, 0x1, RZ ;  /* 0x0000000102021810 */ /* 0x000fca0007ffe0ff */
[----:B------:R-:W-:Y:S02]  /*1510*/  IMAD.MOV.U32 R18, RZ, RZ, R2 ;  /* 0x000000ffff127224 */ /* 0x000fe400078e0002 */
[----:B------:R-:W1:Y:S02]  /*1520*/  LDC.64 R2, c[0x0][0x388] ;  /* 0x0000e200ff027b82 */ /* 0x000e640000000a00 */
[----:B------:R-:W-:-:S05]  /*1530*/  @!P4 IMAD.MOV R18, RZ, RZ, -R18 ;  /* 0x000000ffff12c224 */ /* 0x000fca00078e0a12 */
[----:B------:R-:W-:-:S04]  /*1540*/  SEL R17, R13, R18, !P2 ;  /* 0x000000120d117207 */ /* 0x000fc80005000000 */
[----:B0-----:R-:W-:-:S04]  /*1550*/  ISETP.GE.AND P1, PT, R17, R6, PT ;  /* 0x000000061100720c */ /* 0x001fc80003f26270 */
[----:B------:R-:W-:-:S04]  /*1560*/  ISETP.GT.AND P1, PT, R17, -0x1, !P1 ;  /* 0xffffffff1100780c */ /* 0x000fc80004f24270 */
[----:B------:R-:W-:Y:S01]  /*1570*/  PLOP3.LUT P1, PT, P0, P1, PT, 0x80, 0x8 ;  /* 0x000000000008781c */ /* 0x000fe20000723070 */
[----:B-1----:R-:W-:-:S12]  /*1580*/  IMAD.WIDE R2, R5, 0x4, R2 ;  /* 0x0000000405027825 */ /* 0x002fd800078e0202 */
        /* <DEDUP_REMOVED lines=9> */
[----:B------:R-:W-:-:S05]  /*1620*/  @!P1 IMAD.IADD R18, R18, 0x1, -R12 ;  /* 0x0000000112129824 */ /* 0x000fca00078e0a0c */
[----:B------:R-:W-:-:S04]  /*1630*/  @!P3 IADD3 R18, PT, PT, -R18, RZ, RZ ;  /* 0x000000ff1212b210 */ /* 0x000fc80007ffe1ff */
        /* <DEDUP_REMOVED lines=11> */
[----:B------:R-:W0:Y:S01]  /*16f0*/  LDC.64 R4, c[0x0][0x380] ;  /* 0x0000e000ff047b82 */ /* 0x000e220000000a00 */
[----:B------:R-:W-:-:S04]  /*1700*/  IMAD R17, R15, R6, R17 ;  /* 0x000000060f117224 */ /* 0x000fc800078e0211 */
[----:B0-----:R-:W-:Y:S02]  /*1710*/  IMAD.WIDE R4, R17, 0x4, R4 ;  /* 0x0000000411047825 */ /* 0x001fe400078e0204 */
[----:B------:R-:W2:Y:S04]  /*1720*/  LDG.E R17, desc[UR18][R2.64] ;  /* 0x0000001202117981 */ /* 0x000ea8000c1e1900 */
[----:B------:R-:W2:Y:S02]  /*1730*/  LDG.E R4, desc[UR18][R4.64] ;  /* 0x0000001204047981 */ /* 0x000ea4000c1e1900 */
[----:B--2---:R-:W-:-:S07]  /*1740*/  FFMA R9, R4, R17, R9 ;  /* 0x0000001104097223 */ /* 0x004fce0000000009 */
.L_x_17:
[----:B------:R-:W-:-:S09]  /*1750*/  UISETP.NE.AND UP1, UPT, UR16, 0x1, UPT ;  /* 0x000000011000788c */ /* 0x000fd2000bf25270 */
[----:B------:R-:W-:Y:S05]  /*1760*/  BRA.U !UP1, `(.L_x_16) ;  /* 0x0000000509707547 */ /* 0x000fea000b800000 */
[----:B------:R-:W-:-:S05]  /*1770*/  IMAD.IADD R4, R10, 0x1, R7 ;  /* 0x000000010a047824 */ /* 0x000fca00078e0207 */
[----:B------:R-:W-:-:S05]  /*1780*/  IABS R18, R4 ;  /* 0x0000000400127213 */ /* 0x000fca0000000000 */
[----:B------:R-:W-:-:S04]  /*1790*/  IMAD.HI.U32 R5, R19, R18, RZ ;  /* 0x0000001213057227 */ /* 0x000fc800078e00ff */
[----:B------:R-:W-:-:S04]  /*17a0*/  IMAD.MOV R7, RZ, RZ, -R5 ;  /* 0x000000ffff077224 */ /* 0x000fc800078e0a05 */
[----:B------:R-:W-:Y:S01]  /*17b0*/  IMAD R18, R12, R7, R18 ;  /* 0x000000070c127224 */ /* 0x000fe200078e0212 */
[----:B------:R-:W-:-:S04]  /*17c0*/  LOP3.LUT R7, R4, R11, RZ, 0x3c, !PT ;  /* 0x0000000b04077212 */ /* 0x000fc800078e3cff */
[----:B------:R-:W-:Y:S02]  /*17d0*/  ISETP.GT.U32.AND P3, PT, R21, R18, PT ;  /* 0x000000121500720c */ /* 0x000fe40003f64070 */
[----:B------:R-:W-:-:S11]  /*17e0*/  ISETP.GE.AND P4, PT, R7, RZ, PT ;  /* 0x000000ff0700720c */ /* 0x000fd60003f86270 */
[----:B------:R-:W-:Y:S02]  /*17f0*/  @!P3 IMAD.IADD R18, R18, 0x1, -R12 ;  /* 0x000000011212b824 */ /* 0x000fe400078e0a0c */
[----:B------:R-:W-:-:S03]  /*1800*/  @!P3 VIADD R5, R5, 0x1 ;  /* 0x000000010505b836 */ /* 0x000fc60000000000 */
[----:B------:R-:W-:-:S13]  /*1810*/  ISETP.GE.U32.AND P1, PT, R18, R21, PT ;  /* 0x000000151200720c */ /* 0x000fda0003f26070 */
[----:B------:R-:W-:-:S05]  /*1820*/  @P1 IADD3 R5, PT, PT, R5, 0x1, RZ ;  /* 0x0000000105051810 */ /* 0x000fca0007ffe0ff */
        /* <DEDUP_REMOVED lines=23> */
[----:B------:R-:W-:-:S04]  /*19a0*/  @!P3 IADD3 R18, PT, PT, -R18, RZ, RZ ;  /* 0x000000ff1212b210 */ /* 0x000fc80007ffe1ff */
        /* <DEDUP_REMOVED lines=9> */
.L_x_18:
[----:B------:R-:W-:-:S09]  /*1a40*/  UISETP.NE.AND UP1, UPT, UR16, 0x2, UPT ;  /* 0x000000021000788c */ /* 0x000fd2000bf25270 */
[----:B------:R-:W-:Y:S05]  /*1a50*/  BRA.U !UP1, `(.L_x_16) ;  /* 0x0000000109b47547 */ /* 0x000fea000b800000 */
        /* <DEDUP_REMOVED lines=40> */
[----:B------:R-:W-:Y:S01]  /*1ce0*/  IMAD R15, R15, R6, R7 ;  /* 0x000000060f0f7224 */ /* 0x000fe200078e0207 */
[----:B------:R-:W2:Y:S03]  /*1cf0*/  LDG.E R2, desc[UR18][R2.64+-0x8] ;  /* 0xfffff81202027981 */ /* 0x000ea6000c1e1900 */
[----:B0-----:R-:W-:-:S06]  /*1d00*/  IMAD.WIDE R4, R15, 0x4, R4 ;  /* 0x000000040f047825 */ /* 0x001fcc00078e0204 */
[----:B------:R-:W2:Y:S02]  /*1d10*/  LDG.E R4, desc[UR18][R4.64] ;  /* 0x0000001204047981 */ /* 0x000ea4000c1e1900 */
[----:B--2---:R-:W-:-:S07]  /*1d20*/  FFMA R9, R4, R2, R9 ;  /* 0x0000000204097223 */ /* 0x004fce0000000009 */
.L_x_16:
[----:B------:R-:W0:Y:S01]  /*1d30*/  LDCU UR7, c[0x0][0x3b4] ;  /* 0x00007680ff0777ac */ /* 0x000e220008000800 */
[----:B------:R-:W-:-:S04]  /*1d40*/  UIADD3 UR5, UPT, UPT, UR5, 0x1, URZ ;  /* 0x0000000105057890 */ /* 0x000fc8000fffe0ff */
[----:B0-----:R-:W-:-:S09]  /*1d50*/  UISETP.NE.AND UP1, UPT, UR5, UR7, UPT ;  /* 0x000000070500728c */ /* 0x001fd2000bf25270 */
[----:B------:R-:W-:Y:S05]  /*1d60*/  BRA.U UP1, `(.L_x_19) ;  /* 0xffffffe5019c7547 */ /* 0x000fea000b83ffff */
[----:B------:R-:W-:Y:S05]  /*1d70*/  BRA.U UP0, `(.L_x_20) ;  /* 0xffffffe500747547 */ /* 0x000fea000b83ffff */
.L_x_9:
[----:B------:R-:W0:Y:S01]  /*1d80*/  LDCU UR4, c[0x0][0x3a0] ;  /* 0x00007400ff0477ac */ /* 0x000e220008000800 */
[----:B------:R-:W2:Y:S08]  /*1d90*/  LDC R5, c[0x0][0x3ac] ;  /* 0x0000eb00ff057b82 */ /* 0x000eb00000000800 */
[----:B------:R-:W3:Y:S08]  /*1da0*/  LDC R4, c[0x0][0x3b0] ;  /* 0x0000ec00ff047b82 */ /* 0x000ef00000000800 */
[----:B-1----:R-:W1:Y:S01]  /*1db0*/  LDC.64 R2, c[0x0][0x390] ;  /* 0x0000e400ff027b82 */ /* 0x002e620000000a00 */
[----:B0-----:R-:W-:-:S06]  /*1dc0*/  UIMAD UR4, UR8, UR4, UR9 ;  /* 0x00000004080472a4 */ /* 0x001fcc000f8e0209 */
[----:B--2---:R-:W-:-:S04]  /*1dd0*/  IMAD R5, R5, UR4, R0 ;  /* 0x0000000405057c24 */ /* 0x004fc8000f8e0200 */
[----:B---3--:R-:W-:-:S04]  /*1de0*/  IMAD R5, R5, R4, R8 ;  /* 0x0000000405057224 */ /* 0x008fc800078e0208 */
[----:B-1----:R-:W-:-:S05]  /*1df0*/  IMAD.WIDE R2, R5, 0x4, R2 ;  /* 0x0000000405027825 */ /* 0x002fca00078e0202 */
[----:B------:R-:W-:Y:S01]  /*1e00*/  STG.E desc[UR18][R2.64], R9 ;  /* 0x0000000902007986 */ /* 0x000fe2000c101912 */
[----:B------:R-:W-:Y:S05]  /*1e10*/  EXIT ;  /* 0x000000000000794d */ /* 0x000fea0003800000 */
.L_x_21:
        /* <DEDUP_REMOVED lines=14> */
.L_x_23:


//--------------------- .nv.shared.reserved.0     --------------------------
	.section	.nv.shared.reserved.0,"aw",@nobits
	.weak		__nv_reservedSMEM_offset_0_alias
	.size		__nv_reservedSMEM_offset_0_alias, 0, 64
	.other		__nv_reservedSMEM_offset_0_alias,@"STO_CUDA_RESERVED_SHARED STV_DEFAULT"
__nv_reservedSMEM_offset_0_alias:
	.zero		0
	.zero		64


//--------------------- .nv.constant0._Z18convBackwardFilterPKfS0_Pfiiiiiiiiiii --------------------------
	.section	.nv.constant0._Z18convBackwardFilterPKfS0_Pfiiiiiiiiiii,"a",@progbits
	.sectionflags	@""
	.align	4
.nv.constant0._Z18convBackwardFilterPKfS0_Pfiiiiiiiiiii:
	.zero		964


//--------------------- .nv.constant0._Z16convBackwardDataPKfS0_Pfiiiiiiiiiii --------------------------
	.section	.nv.constant0._Z16convBackwardDataPKfS0_Pfiiiiiiiiiii,"a",@progbits
	.sectionflags	@""
	.align	4
.nv.constant0._Z16convBackwardDataPKfS0_Pfiiiiiiiiiii:
	.zero		964


//--------------------- SYMBOLS --------------------------

	.type		.nv.reservedSmem.offset0,@object
	.size		.nv.reservedSmem.offset0,0x4
